//
// Generated by NVIDIA NVVM Compiler
//
// Compiler Build ID: CL-36424714
// Cuda compilation tools, release 13.0, V13.0.88
// Based on NVVM 20.0.0
//

.version 9.0
.target sm_100
.address_size 64

	// .globl	_Z10naive_convPfS_S_ii
.const .align 4 .b8 kernel_c[4004];
// _ZZ15shared_mem_convPfS_iiE6tile_s has been demoted

.visible .entry _Z10naive_convPfS_S_ii(
	.param .u64 .ptr .align 1 _Z10naive_convPfS_S_ii_param_0,
	.param .u64 .ptr .align 1 _Z10naive_convPfS_S_ii_param_1,
	.param .u64 .ptr .align 1 _Z10naive_convPfS_S_ii_param_2,
	.param .u32 _Z10naive_convPfS_S_ii_param_3,
	.param .u32 _Z10naive_convPfS_S_ii_param_4
)
{
	.reg .pred 	%p<56>;
	.reg .b32 	%r<43>;
	.reg .b32 	%f<96>;
	.reg .b64 	%rd<47>;

	ld.param.u64 	%rd7, [_Z10naive_convPfS_S_ii_param_0];
	ld.param.u64 	%rd8, [_Z10naive_convPfS_S_ii_param_1];
	ld.param.u64 	%rd6, [_Z10naive_convPfS_S_ii_param_2];
	ld.param.u32 	%r28, [_Z10naive_convPfS_S_ii_param_3];
	ld.param.u32 	%r29, [_Z10naive_convPfS_S_ii_param_4];
	cvta.to.global.u64 	%rd1, %rd8;
	cvta.to.global.u64 	%rd2, %rd7;
	mov.u32 	%r30, %ntid.x;
	mov.u32 	%r31, %ctaid.x;
	mov.u32 	%r32, %tid.x;
	mad.lo.s32 	%r1, %r30, %r31, %r32;
	shr.u32 	%r33, %r28, 31;
	add.s32 	%r34, %r28, %r33;
	shr.s32 	%r35, %r34, 1;
	sub.s32 	%r2, %r1, %r35;
	setp.lt.s32 	%p1, %r28, 1;
	mov.f32 	%f75, 0f00000000;
	@%p1 bra 	$L__BB0_41;
	and.b32  	%r3, %r28, 7;
	setp.lt.u32 	%p2, %r28, 8;
	mov.f32 	%f75, 0f00000000;
	mov.b32 	%r41, 0;
	@%p2 bra 	$L__BB0_20;
	and.b32  	%r41, %r28, 2147483640;
	mov.f32 	%f75, 0f00000000;
	mov.b32 	%r39, 0;
$L__BB0_3:
	.pragma "nounroll";
	add.s32 	%r6, %r2, %r39;
	setp.lt.s32 	%p3, %r6, 0;
	setp.ge.s32 	%p4, %r6, %r29;
	mul.wide.u32 	%rd9, %r39, 4;
	add.s64 	%rd3, %rd1, %rd9;
	or.pred  	%p5, %p3, %p4;
	@%p5 bra 	$L__BB0_5;
	mul.wide.u32 	%rd10, %r6, 4;
	add.s64 	%rd11, %rd2, %rd10;
	ld.global.f32 	%f42, [%rd11];
	ld.global.f32 	%f43, [%rd3];
	fma.rn.f32 	%f75, %f42, %f43, %f75;
$L__BB0_5:
	add.s32 	%r7, %r6, 1;
	setp.lt.s32 	%p6, %r7, 0;
	setp.ge.s32 	%p7, %r7, %r29;
	or.pred  	%p8, %p6, %p7;
	@%p8 bra 	$L__BB0_7;
	mul.wide.u32 	%rd12, %r7, 4;
	add.s64 	%rd13, %rd2, %rd12;
	ld.global.f32 	%f44, [%rd13];
	ld.global.f32 	%f45, [%rd3+4];
	fma.rn.f32 	%f75, %f44, %f45, %f75;
$L__BB0_7:
	add.s32 	%r8, %r6, 2;
	setp.lt.s32 	%p9, %r8, 0;
	setp.ge.s32 	%p10, %r8, %r29;
	or.pred  	%p11, %p9, %p10;
	@%p11 bra 	$L__BB0_9;
	mul.wide.u32 	%rd14, %r8, 4;
	add.s64 	%rd15, %rd2, %rd14;
	ld.global.f32 	%f46, [%rd15];
	ld.global.f32 	%f47, [%rd3+8];
	fma.rn.f32 	%f75, %f46, %f47, %f75;
$L__BB0_9:
	add.s32 	%r9, %r6, 3;
	setp.lt.s32 	%p12, %r9, 0;
	setp.ge.s32 	%p13, %r9, %r29;
	or.pred  	%p14, %p12, %p13;
	@%p14 bra 	$L__BB0_11;
	mul.wide.u32 	%rd16, %r9, 4;
	add.s64 	%rd17, %rd2, %rd16;
	ld.global.f32 	%f48, [%rd17];
	ld.global.f32 	%f49, [%rd3+12];
	fma.rn.f32 	%f75, %f48, %f49, %f75;
$L__BB0_11:
	add.s32 	%r10, %r6, 4;
	setp.lt.s32 	%p15, %r10, 0;
	setp.ge.s32 	%p16, %r10, %r29;
	or.pred  	%p17, %p15, %p16;
	@%p17 bra 	$L__BB0_13;
	mul.wide.u32 	%rd18, %r10, 4;
	add.s64 	%rd19, %rd2, %rd18;
	ld.global.f32 	%f50, [%rd19];
	ld.global.f32 	%f51, [%rd3+16];
	fma.rn.f32 	%f75, %f50, %f51, %f75;
$L__BB0_13:
	add.s32 	%r11, %r6, 5;
	setp.lt.s32 	%p18, %r11, 0;
	setp.ge.s32 	%p19, %r11, %r29;
	or.pred  	%p20, %p18, %p19;
	@%p20 bra 	$L__BB0_15;
	mul.wide.u32 	%rd20, %r11, 4;
	add.s64 	%rd21, %rd2, %rd20;
	ld.global.f32 	%f52, [%rd21];
	ld.global.f32 	%f53, [%rd3+20];
	fma.rn.f32 	%f75, %f52, %f53, %f75;
$L__BB0_15:
	add.s32 	%r12, %r6, 6;
	setp.lt.s32 	%p21, %r12, 0;
	setp.ge.s32 	%p22, %r12, %r29;
	or.pred  	%p23, %p21, %p22;
	@%p23 bra 	$L__BB0_17;
	mul.wide.u32 	%rd22, %r12, 4;
	add.s64 	%rd23, %rd2, %rd22;
	ld.global.f32 	%f54, [%rd23];
	ld.global.f32 	%f55, [%rd3+24];
	fma.rn.f32 	%f75, %f54, %f55, %f75;
$L__BB0_17:
	add.s32 	%r13, %r6, 7;
	setp.lt.s32 	%p24, %r13, 0;
	setp.ge.s32 	%p25, %r13, %r29;
	or.pred  	%p26, %p24, %p25;
	@%p26 bra 	$L__BB0_19;
	mul.wide.u32 	%rd24, %r13, 4;
	add.s64 	%rd25, %rd2, %rd24;
	ld.global.f32 	%f56, [%rd25];
	ld.global.f32 	%f57, [%rd3+28];
	fma.rn.f32 	%f75, %f56, %f57, %f75;
$L__BB0_19:
	add.s32 	%r39, %r39, 8;
	setp.ne.s32 	%p27, %r39, %r41;
	@%p27 bra 	$L__BB0_3;
$L__BB0_20:
	setp.eq.s32 	%p28, %r3, 0;
	@%p28 bra 	$L__BB0_41;
	and.b32  	%r16, %r28, 3;
	setp.lt.u32 	%p29, %r3, 4;
	@%p29 bra 	$L__BB0_31;
	add.s32 	%r17, %r2, %r41;
	setp.lt.s32 	%p30, %r17, 0;
	setp.ge.s32 	%p31, %r17, %r29;
	mul.wide.u32 	%rd26, %r41, 4;
	add.s64 	%rd4, %rd1, %rd26;
	or.pred  	%p32, %p30, %p31;
	@%p32 bra 	$L__BB0_24;
	mul.wide.u32 	%rd27, %r17, 4;
	add.s64 	%rd28, %rd2, %rd27;
	ld.global.f32 	%f59, [%rd28];
	ld.global.f32 	%f60, [%rd4];
	fma.rn.f32 	%f75, %f59, %f60, %f75;
$L__BB0_24:
	add.s32 	%r18, %r17, 1;
	setp.lt.s32 	%p33, %r18, 0;
	setp.ge.s32 	%p34, %r18, %r29;
	or.pred  	%p35, %p33, %p34;
	@%p35 bra 	$L__BB0_26;
	mul.wide.u32 	%rd29, %r18, 4;
	add.s64 	%rd30, %rd2, %rd29;
	ld.global.f32 	%f61, [%rd30];
	ld.global.f32 	%f62, [%rd4+4];
	fma.rn.f32 	%f75, %f61, %f62, %f75;
$L__BB0_26:
	add.s32 	%r19, %r17, 2;
	setp.lt.s32 	%p36, %r19, 0;
	setp.ge.s32 	%p37, %r19, %r29;
	or.pred  	%p38, %p36, %p37;
	@%p38 bra 	$L__BB0_28;
	mul.wide.u32 	%rd31, %r19, 4;
	add.s64 	%rd32, %rd2, %rd31;
	ld.global.f32 	%f63, [%rd32];
	ld.global.f32 	%f64, [%rd4+8];
	fma.rn.f32 	%f75, %f63, %f64, %f75;
$L__BB0_28:
	add.s32 	%r20, %r17, 3;
	setp.lt.s32 	%p39, %r20, 0;
	setp.ge.s32 	%p40, %r20, %r29;
	or.pred  	%p41, %p39, %p40;
	@%p41 bra 	$L__BB0_30;
	mul.wide.u32 	%rd33, %r20, 4;
	add.s64 	%rd34, %rd2, %rd33;
	ld.global.f32 	%f65, [%rd34];
	ld.global.f32 	%f66, [%rd4+12];
	fma.rn.f32 	%f75, %f65, %f66, %f75;
$L__BB0_30:
	add.s32 	%r41, %r41, 4;
$L__BB0_31:
	setp.eq.s32 	%p42, %r16, 0;
	@%p42 bra 	$L__BB0_41;
	setp.eq.s32 	%p43, %r16, 1;
	@%p43 bra 	$L__BB0_38;
	add.s32 	%r23, %r2, %r41;
	setp.lt.s32 	%p44, %r23, 0;
	setp.ge.s32 	%p45, %r23, %r29;
	mul.wide.u32 	%rd35, %r41, 4;
	add.s64 	%rd5, %rd1, %rd35;
	or.pred  	%p46, %p44, %p45;
	@%p46 bra 	$L__BB0_35;
	mul.wide.u32 	%rd36, %r23, 4;
	add.s64 	%rd37, %rd2, %rd36;
	ld.global.f32 	%f68, [%rd37];
	ld.global.f32 	%f69, [%rd5];
	fma.rn.f32 	%f75, %f68, %f69, %f75;
$L__BB0_35:
	add.s32 	%r24, %r23, 1;
	setp.lt.s32 	%p47, %r24, 0;
	setp.ge.s32 	%p48, %r24, %r29;
	or.pred  	%p49, %p47, %p48;
	@%p49 bra 	$L__BB0_37;
	mul.wide.u32 	%rd38, %r24, 4;
	add.s64 	%rd39, %rd2, %rd38;
	ld.global.f32 	%f70, [%rd39];
	ld.global.f32 	%f71, [%rd5+4];
	fma.rn.f32 	%f75, %f70, %f71, %f75;
$L__BB0_37:
	add.s32 	%r41, %r41, 2;
$L__BB0_38:
	and.b32  	%r38, %r28, 1;
	setp.eq.b32 	%p50, %r38, 1;
	not.pred 	%p51, %p50;
	@%p51 bra 	$L__BB0_41;
	add.s32 	%r27, %r2, %r41;
	setp.lt.s32 	%p52, %r27, 0;
	setp.ge.s32 	%p53, %r27, %r29;
	or.pred  	%p54, %p52, %p53;
	@%p54 bra 	$L__BB0_41;
	mul.wide.u32 	%rd40, %r27, 4;
	add.s64 	%rd41, %rd2, %rd40;
	ld.global.f32 	%f72, [%rd41];
	mul.wide.u32 	%rd42, %r41, 4;
	add.s64 	%rd43, %rd1, %rd42;
	ld.global.f32 	%f73, [%rd43];
	fma.rn.f32 	%f75, %f72, %f73, %f75;
$L__BB0_41:
	setp.ge.s32 	%p55, %r1, %r29;
	@%p55 bra 	$L__BB0_43;
	cvta.to.global.u64 	%rd44, %rd6;
	mul.wide.s32 	%rd45, %r1, 4;
	add.s64 	%rd46, %rd44, %rd45;
	st.global.f32 	[%rd46], %f75;
$L__BB0_43:
	ret;

}
	// .globl	_Z14const_mem_convPfS_ii
.visible .entry _Z14const_mem_convPfS_ii(
	.param .u64 .ptr .align 1 _Z14const_mem_convPfS_ii_param_0,
	.param .u64 .ptr .align 1 _Z14const_mem_convPfS_ii_param_1,
	.param .u32 _Z14const_mem_convPfS_ii_param_2,
	.param .u32 _Z14const_mem_convPfS_ii_param_3
)
{
	.reg .pred 	%p<56>;
	.reg .b32 	%r<43>;
	.reg .b32 	%f<96>;
	.reg .b64 	%rd<49>;

	ld.param.u64 	%rd6, [_Z14const_mem_convPfS_ii_param_0];
	ld.param.u64 	%rd5, [_Z14const_mem_convPfS_ii_param_1];
	ld.param.u32 	%r28, [_Z14const_mem_convPfS_ii_param_2];
	ld.param.u32 	%r29, [_Z14const_mem_convPfS_ii_param_3];
	cvta.to.global.u64 	%rd1, %rd6;
	mov.u32 	%r30, %ntid.x;
	mov.u32 	%r31, %ctaid.x;
	mov.u32 	%r32, %tid.x;
	mad.lo.s32 	%r1, %r30, %r31, %r32;
	shr.u32 	%r33, %r28, 31;
	add.s32 	%r34, %r28, %r33;
	shr.s32 	%r35, %r34, 1;
	sub.s32 	%r2, %r1, %r35;
	setp.lt.s32 	%p1, %r28, 1;
	mov.f32 	%f75, 0f00000000;
	@%p1 bra 	$L__BB1_41;
	and.b32  	%r3, %r28, 7;
	setp.lt.u32 	%p2, %r28, 8;
	mov.f32 	%f75, 0f00000000;
	mov.b32 	%r41, 0;
	@%p2 bra 	$L__BB1_20;
	and.b32  	%r41, %r28, 2147483640;
	mov.f32 	%f75, 0f00000000;
	mov.b32 	%r39, 0;
	mov.u64 	%rd8, kernel_c;
$L__BB1_3:
	.pragma "nounroll";
	add.s32 	%r6, %r2, %r39;
	setp.lt.s32 	%p3, %r6, 0;
	setp.ge.s32 	%p4, %r6, %r29;
	mul.wide.u32 	%rd7, %r39, 4;
	add.s64 	%rd2, %rd8, %rd7;
	or.pred  	%p5, %p3, %p4;
	@%p5 bra 	$L__BB1_5;
	mul.wide.u32 	%rd9, %r6, 4;
	add.s64 	%rd10, %rd1, %rd9;
	ld.global.f32 	%f42, [%rd10];
	ld.const.f32 	%f43, [%rd2];
	fma.rn.f32 	%f75, %f42, %f43, %f75;
$L__BB1_5:
	add.s32 	%r7, %r6, 1;
	setp.lt.s32 	%p6, %r7, 0;
	setp.ge.s32 	%p7, %r7, %r29;
	or.pred  	%p8, %p6, %p7;
	@%p8 bra 	$L__BB1_7;
	mul.wide.u32 	%rd11, %r7, 4;
	add.s64 	%rd12, %rd1, %rd11;
	ld.global.f32 	%f44, [%rd12];
	ld.const.f32 	%f45, [%rd2+4];
	fma.rn.f32 	%f75, %f44, %f45, %f75;
$L__BB1_7:
	add.s32 	%r8, %r6, 2;
	setp.lt.s32 	%p9, %r8, 0;
	setp.ge.s32 	%p10, %r8, %r29;
	or.pred  	%p11, %p9, %p10;
	@%p11 bra 	$L__BB1_9;
	mul.wide.u32 	%rd13, %r8, 4;
	add.s64 	%rd14, %rd1, %rd13;
	ld.global.f32 	%f46, [%rd14];
	ld.const.f32 	%f47, [%rd2+8];
	fma.rn.f32 	%f75, %f46, %f47, %f75;
$L__BB1_9:
	add.s32 	%r9, %r6, 3;
	setp.lt.s32 	%p12, %r9, 0;
	setp.ge.s32 	%p13, %r9, %r29;
	or.pred  	%p14, %p12, %p13;
	@%p14 bra 	$L__BB1_11;
	mul.wide.u32 	%rd15, %r9, 4;
	add.s64 	%rd16, %rd1, %rd15;
	ld.global.f32 	%f48, [%rd16];
	ld.const.f32 	%f49, [%rd2+12];
	fma.rn.f32 	%f75, %f48, %f49, %f75;
$L__BB1_11:
	add.s32 	%r10, %r6, 4;
	setp.lt.s32 	%p15, %r10, 0;
	setp.ge.s32 	%p16, %r10, %r29;
	or.pred  	%p17, %p15, %p16;
	@%p17 bra 	$L__BB1_13;
	mul.wide.u32 	%rd17, %r10, 4;
	add.s64 	%rd18, %rd1, %rd17;
	ld.global.f32 	%f50, [%rd18];
	ld.const.f32 	%f51, [%rd2+16];
	fma.rn.f32 	%f75, %f50, %f51, %f75;
$L__BB1_13:
	add.s32 	%r11, %r6, 5;
	setp.lt.s32 	%p18, %r11, 0;
	setp.ge.s32 	%p19, %r11, %r29;
	or.pred  	%p20, %p18, %p19;
	@%p20 bra 	$L__BB1_15;
	mul.wide.u32 	%rd19, %r11, 4;
	add.s64 	%rd20, %rd1, %rd19;
	ld.global.f32 	%f52, [%rd20];
	ld.const.f32 	%f53, [%rd2+20];
	fma.rn.f32 	%f75, %f52, %f53, %f75;
$L__BB1_15:
	add.s32 	%r12, %r6, 6;
	setp.lt.s32 	%p21, %r12, 0;
	setp.ge.s32 	%p22, %r12, %r29;
	or.pred  	%p23, %p21, %p22;
	@%p23 bra 	$L__BB1_17;
	mul.wide.u32 	%rd21, %r12, 4;
	add.s64 	%rd22, %rd1, %rd21;
	ld.global.f32 	%f54, [%rd22];
	ld.const.f32 	%f55, [%rd2+24];
	fma.rn.f32 	%f75, %f54, %f55, %f75;
$L__BB1_17:
	add.s32 	%r13, %r6, 7;
	setp.lt.s32 	%p24, %r13, 0;
	setp.ge.s32 	%p25, %r13, %r29;
	or.pred  	%p26, %p24, %p25;
	@%p26 bra 	$L__BB1_19;
	mul.wide.u32 	%rd23, %r13, 4;
	add.s64 	%rd24, %rd1, %rd23;
	ld.global.f32 	%f56, [%rd24];
	ld.const.f32 	%f57, [%rd2+28];
	fma.rn.f32 	%f75, %f56, %f57, %f75;
$L__BB1_19:
	add.s32 	%r39, %r39, 8;
	setp.ne.s32 	%p27, %r39, %r41;
	@%p27 bra 	$L__BB1_3;
$L__BB1_20:
	setp.eq.s32 	%p28, %r3, 0;
	@%p28 bra 	$L__BB1_41;
	and.b32  	%r16, %r28, 3;
	setp.lt.u32 	%p29, %r3, 4;
	@%p29 bra 	$L__BB1_31;
	add.s32 	%r17, %r2, %r41;
	setp.lt.s32 	%p30, %r17, 0;
	setp.ge.s32 	%p31, %r17, %r29;
	mul.wide.u32 	%rd25, %r41, 4;
	mov.u64 	%rd26, kernel_c;
	add.s64 	%rd3, %rd26, %rd25;
	or.pred  	%p32, %p30, %p31;
	@%p32 bra 	$L__BB1_24;
	mul.wide.u32 	%rd27, %r17, 4;
	add.s64 	%rd28, %rd1, %rd27;
	ld.global.f32 	%f59, [%rd28];
	ld.const.f32 	%f60, [%rd3];
	fma.rn.f32 	%f75, %f59, %f60, %f75;
$L__BB1_24:
	add.s32 	%r18, %r17, 1;
	setp.lt.s32 	%p33, %r18, 0;
	setp.ge.s32 	%p34, %r18, %r29;
	or.pred  	%p35, %p33, %p34;
	@%p35 bra 	$L__BB1_26;
	mul.wide.u32 	%rd29, %r18, 4;
	add.s64 	%rd30, %rd1, %rd29;
	ld.global.f32 	%f61, [%rd30];
	ld.const.f32 	%f62, [%rd3+4];
	fma.rn.f32 	%f75, %f61, %f62, %f75;
$L__BB1_26:
	add.s32 	%r19, %r17, 2;
	setp.lt.s32 	%p36, %r19, 0;
	setp.ge.s32 	%p37, %r19, %r29;
	or.pred  	%p38, %p36, %p37;
	@%p38 bra 	$L__BB1_28;
	mul.wide.u32 	%rd31, %r19, 4;
	add.s64 	%rd32, %rd1, %rd31;
	ld.global.f32 	%f63, [%rd32];
	ld.const.f32 	%f64, [%rd3+8];
	fma.rn.f32 	%f75, %f63, %f64, %f75;
$L__BB1_28:
	add.s32 	%r20, %r17, 3;
	setp.lt.s32 	%p39, %r20, 0;
	setp.ge.s32 	%p40, %r20, %r29;
	or.pred  	%p41, %p39, %p40;
	@%p41 bra 	$L__BB1_30;
	mul.wide.u32 	%rd33, %r20, 4;
	add.s64 	%rd34, %rd1, %rd33;
	ld.global.f32 	%f65, [%rd34];
	ld.const.f32 	%f66, [%rd3+12];
	fma.rn.f32 	%f75, %f65, %f66, %f75;
$L__BB1_30:
	add.s32 	%r41, %r41, 4;
$L__BB1_31:
	setp.eq.s32 	%p42, %r16, 0;
	@%p42 bra 	$L__BB1_41;
	setp.eq.s32 	%p43, %r16, 1;
	@%p43 bra 	$L__BB1_38;
	add.s32 	%r23, %r2, %r41;
	setp.lt.s32 	%p44, %r23, 0;
	setp.ge.s32 	%p45, %r23, %r29;
	mul.wide.u32 	%rd35, %r41, 4;
	mov.u64 	%rd36, kernel_c;
	add.s64 	%rd4, %rd36, %rd35;
	or.pred  	%p46, %p44, %p45;
	@%p46 bra 	$L__BB1_35;
	mul.wide.u32 	%rd37, %r23, 4;
	add.s64 	%rd38, %rd1, %rd37;
	ld.global.f32 	%f68, [%rd38];
	ld.const.f32 	%f69, [%rd4];
	fma.rn.f32 	%f75, %f68, %f69, %f75;
$L__BB1_35:
	add.s32 	%r24, %r23, 1;
	setp.lt.s32 	%p47, %r24, 0;
	setp.ge.s32 	%p48, %r24, %r29;
	or.pred  	%p49, %p47, %p48;
	@%p49 bra 	$L__BB1_37;
	mul.wide.u32 	%rd39, %r24, 4;
	add.s64 	%rd40, %rd1, %rd39;
	ld.global.f32 	%f70, [%rd40];
	ld.const.f32 	%f71, [%rd4+4];
	fma.rn.f32 	%f75, %f70, %f71, %f75;
$L__BB1_37:
	add.s32 	%r41, %r41, 2;
$L__BB1_38:
	and.b32  	%r38, %r28, 1;
	setp.eq.b32 	%p50, %r38, 1;
	not.pred 	%p51, %p50;
	@%p51 bra 	$L__BB1_41;
	add.s32 	%r27, %r2, %r41;
	setp.lt.s32 	%p52, %r27, 0;
	setp.ge.s32 	%p53, %r27, %r29;
	or.pred  	%p54, %p52, %p53;
	@%p54 bra 	$L__BB1_41;
	mul.wide.u32 	%rd41, %r27, 4;
	add.s64 	%rd42, %rd1, %rd41;
	ld.global.f32 	%f72, [%rd42];
	mul.wide.u32 	%rd43, %r41, 4;
	mov.u64 	%rd44, kernel_c;
	add.s64 	%rd45, %rd44, %rd43;
	ld.const.f32 	%f73, [%rd45];
	fma.rn.f32 	%f75, %f72, %f73, %f75;
$L__BB1_41:
	setp.ge.s32 	%p55, %r1, %r29;
	@%p55 bra 	$L__BB1_43;
	cvta.to.global.u64 	%rd46, %rd5;
	mul.wide.s32 	%rd47, %r1, 4;
	add.s64 	%rd48, %rd46, %rd47;
	st.global.f32 	[%rd48], %f75;
$L__BB1_43:
	ret;

}
	// .globl	_Z15shared_mem_convPfS_ii
.visible .entry _Z15shared_mem_convPfS_ii(
	.param .u64 .ptr .align 1 _Z15shared_mem_convPfS_ii_param_0,
	.param .u64 .ptr .align 1 _Z15shared_mem_convPfS_ii_param_1,
	.param .u32 _Z15shared_mem_convPfS_ii_param_2,
	.param .u32 _Z15shared_mem_convPfS_ii_param_3
)
{
	.reg .pred 	%p<38>;
	.reg .b32 	%r<52>;
	.reg .b32 	%f<56>;
	.reg .b64 	%rd<28>;
	// demoted variable
	.shared .align 4 .b8 _ZZ15shared_mem_convPfS_iiE6tile_s[4096];
	ld.param.u64 	%rd7, [_Z15shared_mem_convPfS_ii_param_0];
	ld.param.u64 	%rd6, [_Z15shared_mem_convPfS_ii_param_1];
	ld.param.u32 	%r26, [_Z15shared_mem_convPfS_ii_param_2];
	ld.param.u32 	%r27, [_Z15shared_mem_convPfS_ii_param_3];
	cvta.to.global.u64 	%rd1, %rd7;
	mov.u32 	%r28, %ntid.x;
	mov.u32 	%r29, %ctaid.x;
	mul.lo.s32 	%r1, %r28, %r29;
	mov.u32 	%r2, %tid.x;
	add.s32 	%r3, %r1, %r2;
	add.s32 	%r4, %r1, %r28;
	shr.u32 	%r30, %r26, 31;
	add.s32 	%r31, %r26, %r30;
	shr.s32 	%r32, %r31, 1;
	sub.s32 	%r47, %r3, %r32;
	setp.ge.s32 	%p6, %r3, %r27;
	@%p6 bra 	$L__BB2_2;
	mul.wide.s32 	%rd8, %r3, 4;
	add.s64 	%rd9, %rd1, %rd8;
	ld.global.f32 	%f21, [%rd9];
	shl.b32 	%r33, %r2, 2;
	mov.u32 	%r34, _ZZ15shared_mem_convPfS_iiE6tile_s;
	add.s32 	%r35, %r34, %r33;
	st.shared.f32 	[%r35], %f21;
$L__BB2_2:
	bar.sync 	0;
	setp.lt.s32 	%p7, %r26, 1;
	mov.f32 	%f50, 0f00000000;
	@%p7 bra 	$L__BB2_34;
	and.b32  	%r6, %r26, 3;
	setp.lt.u32 	%p8, %r26, 4;
	mov.f32 	%f50, 0f00000000;
	mov.b32 	%r48, 0;
	@%p8 bra 	$L__BB2_26;
	and.b32  	%r48, %r26, 2147483644;
	mov.f32 	%f50, 0f00000000;
	mov.b32 	%r46, 0;
	mov.u32 	%r40, _ZZ15shared_mem_convPfS_iiE6tile_s;
	mov.u64 	%rd11, kernel_c;
$L__BB2_5:
	setp.lt.s32 	%p9, %r47, 0;
	setp.ge.s32 	%p10, %r47, %r27;
	or.pred  	%p1, %p9, %p10;
	setp.lt.s32 	%p11, %r47, %r1;
	setp.ge.s32 	%p12, %r47, %r4;
	sub.s32 	%r38, %r47, %r1;
	shl.b32 	%r39, %r38, 2;
	add.s32 	%r10, %r40, %r39;
	mul.wide.u32 	%rd10, %r46, 4;
	add.s64 	%rd2, %rd11, %rd10;
	or.pred  	%p13, %p11, %p12;
	@%p13 bra 	$L__BB2_8;
	@%p1 bra 	$L__BB2_10;
	ld.shared.f32 	%f28, [%r10];
	ld.const.f32 	%f29, [%rd2];
	fma.rn.f32 	%f50, %f28, %f29, %f50;
	bra.uni 	$L__BB2_10;
$L__BB2_8:
	@%p1 bra 	$L__BB2_10;
	mul.wide.u32 	%rd12, %r47, 4;
	add.s64 	%rd13, %rd1, %rd12;
	ld.global.f32 	%f26, [%rd13];
	ld.const.f32 	%f27, [%rd2];
	fma.rn.f32 	%f50, %f26, %f27, %f50;
$L__BB2_10:
	add.s32 	%r11, %r47, 1;
	setp.lt.s32 	%p14, %r47, -1;
	setp.ge.s32 	%p15, %r11, %r27;
	or.pred  	%p2, %p14, %p15;
	setp.le.s32 	%p16, %r1, %r11;
	setp.lt.s32 	%p17, %r11, %r4;
	and.pred  	%p18, %p16, %p17;
	@%p18 bra 	$L__BB2_13;
	@%p2 bra 	$L__BB2_15;
	mul.wide.u32 	%rd14, %r11, 4;
	add.s64 	%rd15, %rd1, %rd14;
	ld.global.f32 	%f30, [%rd15];
	ld.const.f32 	%f31, [%rd2+4];
	fma.rn.f32 	%f50, %f30, %f31, %f50;
	bra.uni 	$L__BB2_15;
$L__BB2_13:
	@%p2 bra 	$L__BB2_15;
	ld.shared.f32 	%f32, [%r10+4];
	ld.const.f32 	%f33, [%rd2+4];
	fma.rn.f32 	%f50, %f32, %f33, %f50;
$L__BB2_15:
	add.s32 	%r12, %r47, 2;
	setp.lt.s32 	%p19, %r47, -2;
	setp.ge.s32 	%p20, %r12, %r27;
	or.pred  	%p3, %p19, %p20;
	setp.le.s32 	%p21, %r1, %r12;
	setp.lt.s32 	%p22, %r12, %r4;
	and.pred  	%p23, %p21, %p22;
	@%p23 bra 	$L__BB2_18;
	@%p3 bra 	$L__BB2_20;
	mul.wide.u32 	%rd16, %r12, 4;
	add.s64 	%rd17, %rd1, %rd16;
	ld.global.f32 	%f34, [%rd17];
	ld.const.f32 	%f35, [%rd2+8];
	fma.rn.f32 	%f50, %f34, %f35, %f50;
	bra.uni 	$L__BB2_20;
$L__BB2_18:
	@%p3 bra 	$L__BB2_20;
	ld.shared.f32 	%f36, [%r10+8];
	ld.const.f32 	%f37, [%rd2+8];
	fma.rn.f32 	%f50, %f36, %f37, %f50;
$L__BB2_20:
	add.s32 	%r13, %r47, 3;
	setp.lt.s32 	%p24, %r47, -3;
	setp.ge.s32 	%p25, %r13, %r27;
	or.pred  	%p4, %p24, %p25;
	setp.le.s32 	%p26, %r1, %r13;
	setp.lt.s32 	%p27, %r13, %r4;
	and.pred  	%p28, %p26, %p27;
	@%p28 bra 	$L__BB2_23;
	@%p4 bra 	$L__BB2_25;
	mul.wide.u32 	%rd18, %r13, 4;
	add.s64 	%rd19, %rd1, %rd18;
	ld.global.f32 	%f38, [%rd19];
	ld.const.f32 	%f39, [%rd2+12];
	fma.rn.f32 	%f50, %f38, %f39, %f50;
	bra.uni 	$L__BB2_25;
$L__BB2_23:
	@%p4 bra 	$L__BB2_25;
	ld.shared.f32 	%f40, [%r10+12];
	ld.const.f32 	%f41, [%rd2+12];
	fma.rn.f32 	%f50, %f40, %f41, %f50;
$L__BB2_25:
	add.s32 	%r46, %r46, 4;
	add.s32 	%r47, %r47, 4;
	setp.ne.s32 	%p29, %r46, %r48;
	@%p29 bra 	$L__BB2_5;
$L__BB2_26:
	setp.eq.s32 	%p30, %r6, 0;
	@%p30 bra 	$L__BB2_34;
	shl.b32 	%r41, %r47, 2;
	shl.b32 	%r42, %r1, 2;
	sub.s32 	%r43, %r41, %r42;
	mov.u32 	%r44, _ZZ15shared_mem_convPfS_iiE6tile_s;
	add.s32 	%r50, %r44, %r43;
	mul.wide.u32 	%rd20, %r48, 4;
	mov.u64 	%rd21, kernel_c;
	add.s64 	%rd27, %rd21, %rd20;
	neg.s32 	%r49, %r6;
$L__BB2_28:
	.pragma "nounroll";
	setp.lt.s32 	%p31, %r47, 0;
	setp.ge.s32 	%p32, %r47, %r27;
	or.pred  	%p5, %p31, %p32;
	setp.le.s32 	%p33, %r1, %r47;
	setp.lt.s32 	%p34, %r47, %r4;
	and.pred  	%p35, %p33, %p34;
	@%p35 bra 	$L__BB2_31;
	@%p5 bra 	$L__BB2_33;
	mul.wide.u32 	%rd22, %r47, 4;
	add.s64 	%rd23, %rd1, %rd22;
	ld.global.f32 	%f42, [%rd23];
	ld.const.f32 	%f43, [%rd27];
	fma.rn.f32 	%f50, %f42, %f43, %f50;
	bra.uni 	$L__BB2_33;
$L__BB2_31:
	@%p5 bra 	$L__BB2_33;
	ld.shared.f32 	%f44, [%r50];
	ld.const.f32 	%f45, [%rd27];
	fma.rn.f32 	%f50, %f44, %f45, %f50;
$L__BB2_33:
	add.s32 	%r47, %r47, 1;
	add.s32 	%r50, %r50, 4;
	add.s64 	%rd27, %rd27, 4;
	add.s32 	%r49, %r49, 1;
	setp.ne.s32 	%p36, %r49, 0;
	@%p36 bra 	$L__BB2_28;
$L__BB2_34:
	setp.ge.s32 	%p37, %r3, %r27;
	@%p37 bra 	$L__BB2_36;
	cvta.to.global.u64 	%rd24, %rd6;
	mul.wide.s32 	%rd25, %r3, 4;
	add.s64 	%rd26, %rd24, %rd25;
	st.global.f32 	[%rd26], %f50;
$L__BB2_36:
	ret;

}


// ===== COMPILED SASS (sm_100) =====

	.target	sm_100

	.elftype	@"ET_EXEC"


//--------------------- .note.nv.tkinfo           --------------------------
	.section	.note.nv.tkinfo,"",@"SHT_NOTE"
	.sectionflags	@"SHF_NOTE_NV_TKINFO"
	.tkinfo
        /*0018*/ 	.word	0x00000002
        /*0030*/ 	.string	""
        /*0030*/ 	.string	"ptxas"
        /*0030*/ 	.string	"Cuda compilation tools, release 13.0, V13.0.88"
        /*0030*/ 	.string	"Build cuda_13.0.r13.0/compiler.36424714_0"
        /*0030*/ 	.string	"-arch sm_100 -m 64 "



//--------------------- .note.nv.cuinfo           --------------------------
	.section	.note.nv.cuinfo,"",@"SHT_NOTE"
	.sectionflags	@"SHF_NOTE_NV_CUINFO"
        /*0018*/ 	.short	0x0002
        /*001a*/ 	.short	0x0064
        /*001c*/ 	.short	0x0082
	.zero		2


//--------------------- .nv.info                  --------------------------
	.section	.nv.info,"",@"SHT_CUDA_INFO"
	.align	4


	//----- nvinfo : EIATTR_REGCOUNT
	.align		4
        /*0000*/ 	.byte	0x04, 0x2f
        /*0002*/ 	.short	(.L_2 - .L_1)
	.align		4
.L_1:
        /*0004*/ 	.word	index@(_Z10naive_convPfS_S_ii)
        /*0008*/ 	.word	0x00000020


	//----- nvinfo : EIATTR_FRAME_SIZE
	.align		4
.L_2:
        /*000c*/ 	.byte	0x04, 0x11
        /*000e*/ 	.short	(.L_4 - .L_3)
	.align		4
.L_3:
        /*0010*/ 	.word	index@(_Z10naive_convPfS_S_ii)
        /*0014*/ 	.word	0x00000000


	//----- nvinfo : EIATTR_REGCOUNT
	.align		4
.L_4:
        /*0018*/ 	.byte	0x04, 0x2f
        /*001a*/ 	.short	(.L_6 - .L_5)
	.align		4
.L_5:
        /*001c*/ 	.word	index@(_Z14const_mem_convPfS_ii)
        /*0020*/ 	.word	0x00000020


	//----- nvinfo : EIATTR_FRAME_SIZE
	.align		4
.L_6:
        /*0024*/ 	.byte	0x04, 0x11
        /*0026*/ 	.short	(.L_8 - .L_7)
	.align		4
.L_7:
        /*0028*/ 	.word	index@(_Z14const_mem_convPfS_ii)
        /*002c*/ 	.word	0x00000000


	//----- nvinfo : EIATTR_REGCOUNT
	.align		4
.L_8:
        /*0030*/ 	.byte	0x04, 0x2f
        /*0032*/ 	.short	(.L_10 - .L_9)
	.align		4
.L_9:
        /*0034*/ 	.word	index@(_Z15shared_mem_convPfS_ii)
        /*0038*/ 	.word	0x0000000e


	//----- nvinfo : EIATTR_FRAME_SIZE
	.align		4
.L_10:
        /*003c*/ 	.byte	0x04, 0x11
        /*003e*/ 	.short	(.L_12 - .L_11)
	.align		4
.L_11:
        /*0040*/ 	.word	index@(_Z15shared_mem_convPfS_ii)
        /*0044*/ 	.word	0x00000000


	//----- nvinfo : EIATTR_MIN_STACK_SIZE
	.align		4
.L_12:
        /*0048*/ 	.byte	0x04, 0x12
        /*004a*/ 	.short	(.L_14 - .L_13)
	.align		4
.L_13:
        /*004c*/ 	.word	index@(_Z15shared_mem_convPfS_ii)
        /*0050*/ 	.word	0x00000000


	//----- nvinfo : EIATTR_MIN_STACK_SIZE
	.align		4
.L_14:
        /*0054*/ 	.byte	0x04, 0x12
        /*0056*/ 	.short	(.L_16 - .L_15)
	.align		4
.L_15:
        /*0058*/ 	.word	index@(_Z14const_mem_convPfS_ii)
        /*005c*/ 	.word	0x00000000


	//----- nvinfo : EIATTR_MIN_STACK_SIZE
	.align		4
.L_16:
        /*0060*/ 	.byte	0x04, 0x12
        /*0062*/ 	.short	(.L_18 - .L_17)
	.align		4
.L_17:
        /*0064*/ 	.word	index@(_Z10naive_convPfS_S_ii)
        /*0068*/ 	.word	0x00000000
.L_18:


//--------------------- .nv.compat                --------------------------
	.section	.nv.compat,"",@"SHT_CUDA_COMPAT_INFO"
	.align	4
        /*0000*/ 	.byte	0x02, 0x09, 0x00, 0x00, 0x02, 0x02, 0x01, 0x00, 0x02, 0x05, 0x05, 0x00, 0x03, 0x07, 0x01, 0x01
        /*0010*/ 	.byte	0x02, 0x03, 0x00, 0x00, 0x02, 0x06, 0x01, 0x00, 0x04, 0x0b, 0x08, 0x00, 0x09, 0x00, 0x00, 0x00
        /*0020*/ 	.byte	0x00, 0x00, 0x00, 0x00


//--------------------- .nv.info._Z15shared_mem_convPfS_ii --------------------------
	.section	.nv.info._Z15shared_mem_convPfS_ii,"",@"SHT_CUDA_INFO"
	.sectionflags	@""
	.align	4


	//----- nvinfo : EIATTR_CUDA_API_VERSION
	.align		4
        /*0000*/ 	.byte	0x04, 0x37
        /*0002*/ 	.short	(.L_20 - .L_19)
.L_19:
        /*0004*/ 	.word	0x00000082


	//----- nvinfo : EIATTR_KPARAM_INFO
	.align		4
.L_20:
        /*0008*/ 	.byte	0x04, 0x17
        /*000a*/ 	.short	(.L_22 - .L_21)
.L_21:
        /*000c*/ 	.word	0x00000000
        /*0010*/ 	.short	0x0003
        /*0012*/ 	.short	0x0014
        /*0014*/ 	.byte	0x00, 0xf0, 0x11, 0x00


	//----- nvinfo : EIATTR_KPARAM_INFO
	.align		4
.L_22:
        /*0018*/ 	.byte	0x04, 0x17
        /*001a*/ 	.short	(.L_24 - .L_23)
.L_23:
        /*001c*/ 	.word	0x00000000
        /*0020*/ 	.short	0x0002
        /*0022*/ 	.short	0x0010
        /*0024*/ 	.byte	0x00, 0xf0, 0x11, 0x00


	//----- nvinfo : EIATTR_KPARAM_INFO
	.align		4
.L_24:
        /*0028*/ 	.byte	0x04, 0x17
        /*002a*/ 	.short	(.L_26 - .L_25)
.L_25:
        /*002c*/ 	.word	0x00000000
        /*0030*/ 	.short	0x0001
        /*0032*/ 	.short	0x0008
        /*0034*/ 	.byte	0x00, 0xf5, 0x21, 0x00


	//----- nvinfo : EIATTR_KPARAM_INFO
	.align		4
.L_26:
        /*0038*/ 	.byte	0x04, 0x17
        /*003a*/ 	.short	(.L_28 - .L_27)
.L_27:
        /*003c*/ 	.word	0x00000000
        /*0040*/ 	.short	0x0000
        /*0042*/ 	.short	0x0000
        /*0044*/ 	.byte	0x00, 0xf5, 0x21, 0x00


	//----- nvinfo : EIATTR_SPARSE_MMA_MASK
	.align		4
.L_28:
        /*0048*/ 	.byte	0x03, 0x50
        /*004a*/ 	.short	0x0000


	//----- nvinfo : EIATTR_MAXREG_COUNT
	.align		4
        /*004c*/ 	.byte	0x03, 0x1b
        /*004e*/ 	.short	0x00ff


	//----- nvinfo : EIATTR_NUM_BARRIERS
	.align		4
        /*0050*/ 	.byte	0x02, 0x4c
        /*0052*/ 	.byte	0x01
	.zero		1


	//----- nvinfo : EIATTR_MERCURY_ISA_VERSION
	.align		4
        /*0054*/ 	.byte	0x03, 0x5f
        /*0056*/ 	.short	0x0101


	//----- nvinfo : EIATTR_VRC_CTA_INIT_COUNT
	.align		4
        /*0058*/ 	.byte	0x02, 0x4a
	.zero		1
	.zero		1


	//----- nvinfo : EIATTR_EXIT_INSTR_OFFSETS
	.align		4
        /*005c*/ 	.byte	0x04, 0x1c
        /*005e*/ 	.short	(.L_30 - .L_29)


	//   ....[0]....
.L_29:
        /*0060*/ 	.word	0x00000960


	//   ....[1]....
        /*0064*/ 	.word	0x000009a0


	//----- nvinfo : EIATTR_CRS_STACK_SIZE
	.align		4
.L_30:
        /*0068*/ 	.byte	0x04, 0x1e
        /*006a*/ 	.short	(.L_32 - .L_31)
.L_31:
        /*006c*/ 	.word	0x00000000


	//----- nvinfo : EIATTR_CBANK_PARAM_SIZE
	.align		4
.L_32:
        /*0070*/ 	.byte	0x03, 0x19
        /*0072*/ 	.short	0x0018


	//----- nvinfo : EIATTR_PARAM_CBANK
	.align		4
        /*0074*/ 	.byte	0x04, 0x0a
        /*0076*/ 	.short	(.L_34 - .L_33)
	.align		4
.L_33:
        /*0078*/ 	.word	index@(.nv.constant0._Z15shared_mem_convPfS_ii)
        /*007c*/ 	.short	0x0380
        /*007e*/ 	.short	0x0018


	//----- nvinfo : EIATTR_SW_WAR
	.align		4
.L_34:
        /*0080*/ 	.byte	0x04, 0x36
        /*0082*/ 	.short	(.L_36 - .L_35)
.L_35:
        /*0084*/ 	.word	0x00000008
.L_36:


//--------------------- .nv.info._Z14const_mem_convPfS_ii --------------------------
	.section	.nv.info._Z14const_mem_convPfS_ii,"",@"SHT_CUDA_INFO"
	.sectionflags	@""
	.align	4


	//----- nvinfo : EIATTR_CUDA_API_VERSION
	.align		4
        /*0000*/ 	.byte	0x04, 0x37
        /*0002*/ 	.short	(.L_38 - .L_37)
.L_37:
        /*0004*/ 	.word	0x00000082


	//----- nvinfo : EIATTR_KPARAM_INFO
	.align		4
.L_38:
        /*0008*/ 	.byte	0x04, 0x17
        /*000a*/ 	.short	(.L_40 - .L_39)
.L_39:
        /*000c*/ 	.word	0x00000000
        /*0010*/ 	.short	0x0003
        /*0012*/ 	.short	0x0014
        /*0014*/ 	.byte	0x00, 0xf0, 0x11, 0x00


	//----- nvinfo : EIATTR_KPARAM_INFO
	.align		4
.L_40:
        /*0018*/ 	.byte	0x04, 0x17
        /*001a*/ 	.short	(.L_42 - .L_41)
.L_41:
        /*001c*/ 	.word	0x00000000
        /*0020*/ 	.short	0x0002
        /*0022*/ 	.short	0x0010
        /*0024*/ 	.byte	0x00, 0xf0, 0x11, 0x00


	//----- nvinfo : EIATTR_KPARAM_INFO
	.align		4
.L_42:
        /*0028*/ 	.byte	0x04, 0x17
        /*002a*/ 	.short	(.L_44 - .L_43)
.L_43:
        /*002c*/ 	.word	0x00000000
        /*0030*/ 	.short	0x0001
        /*0032*/ 	.short	0x0008
        /*0034*/ 	.byte	0x00, 0xf5, 0x21, 0x00


	//----- nvinfo : EIATTR_KPARAM_INFO
	.align		4
.L_44:
        /*0038*/ 	.byte	0x04, 0x17
        /*003a*/ 	.short	(.L_46 - .L_45)
.L_45:
        /*003c*/ 	.word	0x00000000
        /*0040*/ 	.short	0x0000
        /*0042*/ 	.short	0x0000
        /*0044*/ 	.byte	0x00, 0xf5, 0x21, 0x00


	//----- nvinfo : EIATTR_SPARSE_MMA_MASK
	.align		4
.L_46:
        /*0048*/ 	.byte	0x03, 0x50
        /*004a*/ 	.short	0x0000


	//----- nvinfo : EIATTR_MAXREG_COUNT
	.align		4
        /*004c*/ 	.byte	0x03, 0x1b
        /*004e*/ 	.short	0x00ff


	//----- nvinfo : EIATTR_MERCURY_ISA_VERSION
	.align		4
        /*0050*/ 	.byte	0x03, 0x5f
        /*0052*/ 	.short	0x0101


	//----- nvinfo : EIATTR_VRC_CTA_INIT_COUNT
	.align		4
        /*0054*/ 	.byte	0x02, 0x4a
	.zero		1
	.zero		1


	//----- nvinfo : EIATTR_EXIT_INSTR_OFFSETS
	.align		4
        /*0058*/ 	.byte	0x04, 0x1c
        /*005a*/ 	.short	(.L_48 - .L_47)


	//   ....[0]....
.L_47:
        /*005c*/ 	.word	0x00000ad0


	//   ....[1]....
        /*0060*/ 	.word	0x00000b10


	//----- nvinfo : EIATTR_CRS_STACK_SIZE
	.align		4
.L_48:
        /*0064*/ 	.byte	0x04, 0x1e
        /*0066*/ 	.short	(.L_50 - .L_49)
.L_49:
        /*0068*/ 	.word	0x00000000


	//----- nvinfo : EIATTR_CBANK_PARAM_SIZE
	.align		4
.L_50:
        /*006c*/ 	.byte	0x03, 0x19
        /*006e*/ 	.short	0x0018


	//----- nvinfo : EIATTR_PARAM_CBANK
	.align		4
        /*0070*/ 	.byte	0x04, 0x0a
        /*0072*/ 	.short	(.L_52 - .L_51)
	.align		4
.L_51:
        /*0074*/ 	.word	index@(.nv.constant0._Z14const_mem_convPfS_ii)
        /*0078*/ 	.short	0x0380
        /*007a*/ 	.short	0x0018


	//----- nvinfo : EIATTR_SW_WAR
	.align		4
.L_52:
        /*007c*/ 	.byte	0x04, 0x36
        /*007e*/ 	.short	(.L_54 - .L_53)
.L_53:
        /*0080*/ 	.word	0x00000008
.L_54:


//--------------------- .nv.info._Z10naive_convPfS_S_ii --------------------------
	.section	.nv.info._Z10naive_convPfS_S_ii,"",@"SHT_CUDA_INFO"
	.sectionflags	@""
	.align	4


	//----- nvinfo : EIATTR_CUDA_API_VERSION
	.align		4
        /*0000*/ 	.byte	0x04, 0x37
        /*0002*/ 	.short	(.L_56 - .L_55)
.L_55:
        /*0004*/ 	.word	0x00000082


	//----- nvinfo : EIATTR_KPARAM_INFO
	.align		4
.L_56:
        /*0008*/ 	.byte	0x04, 0x17
        /*000a*/ 	.short	(.L_58 - .L_57)
.L_57:
        /*000c*/ 	.word	0x00000000
        /*0010*/ 	.short	0x0004
        /*0012*/ 	.short	0x001c
        /*0014*/ 	.byte	0x00, 0xf0, 0x11, 0x00


	//----- nvinfo : EIATTR_KPARAM_INFO
	.align		4
.L_58:
        /*0018*/ 	.byte	0x04, 0x17
        /*001a*/ 	.short	(.L_60 - .L_59)
.L_59:
        /*001c*/ 	.word	0x00000000
        /*0020*/ 	.short	0x0003
        /*0022*/ 	.short	0x0018
        /*0024*/ 	.byte	0x00, 0xf0, 0x11, 0x00


	//----- nvinfo : EIATTR_KPARAM_INFO
	.align		4
.L_60:
        /*0028*/ 	.byte	0x04, 0x17
        /*002a*/ 	.short	(.L_62 - .L_61)
.L_61:
        /*002c*/ 	.word	0x00000000
        /*0030*/ 	.short	0x0002
        /*0032*/ 	.short	0x0010
        /*0034*/ 	.byte	0x00, 0xf5, 0x21, 0x00


	//----- nvinfo : EIATTR_KPARAM_INFO
	.align		4
.L_62:
        /*0038*/ 	.byte	0x04, 0x17
        /*003a*/ 	.short	(.L_64 - .L_63)
.L_63:
        /*003c*/ 	.word	0x00000000
        /*0040*/ 	.short	0x0001
        /*0042*/ 	.short	0x0008
        /*0044*/ 	.byte	0x00, 0xf5, 0x21, 0x00


	//----- nvinfo : EIATTR_KPARAM_INFO
	.align		4
.L_64:
        /*0048*/ 	.byte	0x04, 0x17
        /*004a*/ 	.short	(.L_66 - .L_65)
.L_65:
        /*004c*/ 	.word	0x00000000
        /*0050*/ 	.short	0x0000
        /*0052*/ 	.short	0x0000
        /*0054*/ 	.byte	0x00, 0xf5, 0x21, 0x00


	//----- nvinfo : EIATTR_SPARSE_MMA_MASK
	.align		4
.L_66:
        /*0058*/ 	.byte	0x03, 0x50
        /*005a*/ 	.short	0x0000


	//----- nvinfo : EIATTR_MAXREG_COUNT
	.align		4
        /*005c*/ 	.byte	0x03, 0x1b
        /*005e*/ 	.short	0x00ff


	//----- nvinfo : EIATTR_MERCURY_ISA_VERSION
	.align		4
        /*0060*/ 	.byte	0x03, 0x5f
        /*0062*/ 	.short	0x0101


	//----- nvinfo : EIATTR_VRC_CTA_INIT_COUNT
	.align		4
        /*0064*/ 	.byte	0x02, 0x4a
	.zero		1
	.zero		1


	//----- nvinfo : EIATTR_EXIT_INSTR_OFFSETS
	.align		4
        /*0068*/ 	.byte	0x04, 0x1c
        /*006a*/ 	.short	(.L_68 - .L_67)


	//   ....[0]....
.L_67:
        /*006c*/ 	.word	0x00000b10


	//   ....[1]....
        /*0070*/ 	.word	0x00000b50


	//----- nvinfo : EIATTR_CRS_STACK_SIZE
	.align		4
.L_68:
        /*0074*/ 	.byte	0x04, 0x1e
        /*0076*/ 	.short	(.L_70 - .L_69)
.L_69:
        /*0078*/ 	.word	0x00000000


	//----- nvinfo : EIATTR_CBANK_PARAM_SIZE
	.align		4
.L_70:
        /*007c*/ 	.byte	0x03, 0x19
        /*007e*/ 	.short	0x0020


	//----- nvinfo : EIATTR_PARAM_CBANK
	.align		4
        /*0080*/ 	.byte	0x04, 0x0a
        /*0082*/ 	.short	(.L_72 - .L_71)
	.align		4
.L_71:
        /*0084*/ 	.word	index@(.nv.constant0._Z10naive_convPfS_S_ii)
        /*0088*/ 	.short	0x0380
        /*008a*/ 	.short	0x0020


	//----- nvinfo : EIATTR_SW_WAR
	.align		4
.L_72:
        /*008c*/ 	.byte	0x04, 0x36
        /*008e*/ 	.short	(.L_74 - .L_73)
.L_73:
        /*0090*/ 	.word	0x00000008
.L_74:


//--------------------- .nv.callgraph             --------------------------
	.section	.nv.callgraph,"",@"SHT_CUDA_CALLGRAPH"
	.align	4
	.sectionentsize	8
	.align		4
        /*0000*/ 	.word	0x00000000
	.align		4
        /*0004*/ 	.word	0xffffffff
	.align		4
        /*0008*/ 	.word	0x00000000
	.align		4
        /*000c*/ 	.word	0xfffffffe
	.align		4
        /*0010*/ 	.word	0x00000000
	.align		4
        /*0014*/ 	.word	0xfffffffd
	.align		4
        /*0018*/ 	.word	0x00000000
	.align		4
        /*001c*/ 	.word	0xfffffffc


//--------------------- .nv.constant3             --------------------------
	.section	.nv.constant3,"a",@progbits
	.align	4
.nv.constant3:
	.type		kernel_c,@object
	.size		kernel_c,(.L_0 - kernel_c)
kernel_c:
	.zero		4004
.L_0:


//--------------------- .text._Z15shared_mem_convPfS_ii --------------------------
	.section	.text._Z15shared_mem_convPfS_ii,"ax",@progbits
	.align	128
        .global         _Z15shared_mem_convPfS_ii
        .type           _Z15shared_mem_convPfS_ii,@function
        .size           _Z15shared_mem_convPfS_ii,(.L_x_34 - _Z15shared_mem_convPfS_ii)
        .other          _Z15shared_mem_convPfS_ii,@"STO_CUDA_ENTRY STV_DEFAULT"
_Z15shared_mem_convPfS_ii:
.text._Z15shared_mem_convPfS_ii:
[----:B------:R-:W-:Y:S01]  /*0000*/  LDC R1, c[0x0][0x37c] ;  /* 0x0000df00ff017b82 */ /* 0x000fe20000000800 */
[----:B------:R-:W0:Y:S07]  /*0010*/  S2R R7, SR_TID.X ;  /* 0x0000000000077919 */ /* 0x000e2e0000002100 */
[----:B------:R-:W1:Y:S01]  /*0020*/  S2UR UR5, SR_CTAID.X ;  /* 0x00000000000579c3 */ /* 0x000e620000002500 */
[----:B------:R-:W1:Y:S01]  /*0030*/  LDCU UR6, c[0x0][0x360] ;  /* 0x00006c00ff0677ac */ /* 0x000e620008000800 */
[----:B------:R-:W2:Y:S01]  /*0040*/  LDCU.64 UR8, c[0x0][0x390] ;  /* 0x00007200ff0877ac */ /* 0x000ea20008000a00 */
[----:B------:R-:W3:Y:S01]  /*0050*/  LDCU.64 UR14, c[0x0][0x358] ;  /* 0x00006b00ff0e77ac */ /* 0x000ee20008000a00 */
[----:B-1----:R-:W-:-:S06]  /*0060*/  UIMAD UR5, UR6, UR5, URZ ;  /* 0x00000005060572a4 */ /* 0x002fcc000f8e02ff */
[----:B0-----:R-:W-:-:S05]  /*0070*/  VIADD R0, R7, UR5 ;  /* 0x0000000507007c36 */ /* 0x001fca0008000000 */
[----:B--2---:R-:W-:-:S13]  /*0080*/  ISETP.GE.AND P0, PT, R0, UR9, PT ;  /* 0x0000000900007c0c */ /* 0x004fda000bf06270 */
[----:B------:R-:W0:Y:S02]  /*0090*/  @!P0 LDC.64 R2, c[0x0][0x380] ;  /* 0x0000e000ff028b82 */ /* 0x000e240000000a00 */
[----:B0-----:R-:W-:-:S06]  /*00a0*/  @!P0 IMAD.WIDE R2, R0, 0x4, R2 ;  /* 0x0000000400028825 */ /* 0x001fcc00078e0202 */
[----:B---3--:R-:W2:Y:S01]  /*00b0*/  @!P0 LDG.E R2, desc[UR14][R2.64] ;  /* 0x0000000e02028981 */ /* 0x008ea2000c1e1900 */
[----:B------:R-:W-:Y:S01]  /*00c0*/  @!P0 MOV R4, 0x400 ;  /* 0x0000040000048802 */ /* 0x000fe20000000f00 */
[----:B------:R-:W-:Y:S01]  /*00d0*/  UISETP.GE.AND UP0, UPT, UR8, 0x1, UPT ;  /* 0x000000010800788c */ /* 0x000fe2000bf06270 */
[----:B------:R-:W0:Y:S02]  /*00e0*/  @!P0 S2R R5, SR_CgaCtaId ;  /* 0x0000000000058919 */ /* 0x000e240000008800 */
[----:B0-----:R-:W-:-:S05]  /*00f0*/  @!P0 LEA R4, R5, R4, 0x18 ;  /* 0x0000000405048211 */ /* 0x001fca00078ec0ff */
[----:B------:R-:W-:Y:S02]  /*0100*/  @!P0 IMAD R5, R7, 0x4, R4 ;  /* 0x0000000407058824 */ /* 0x000fe400078e0204 */
[----:B------:R-:W-:-:S03]  /*0110*/  IMAD.MOV.U32 R4, RZ, RZ, RZ ;  /* 0x000000ffff047224 */ /* 0x000fc600078e00ff */
[----:B--2---:R0:W-:Y:S01]  /*0120*/  @!P0 STS [R5], R2 ;  /* 0x0000000205008388 */ /* 0x0041e20000000800 */
[----:B------:R-:W-:Y:S06]  /*0130*/  BAR.SYNC.DEFER_BLOCKING 0x0 ;  /* 0x0000000000007b1d */ /* 0x000fec0000010000 */
[----:B------:R-:W-:Y:S05]  /*0140*/  BRA.U !UP0, `(.L_x_0) ;  /* 0x0000000908007547 */ /* 0x000fea000b800000 */
[----:B------:R-:W-:Y:S01]  /*0150*/  UISETP.GE.U32.AND UP0, UPT, UR8, 0x4, UPT ;  /* 0x000000040800788c */ /* 0x000fe2000bf06070 */
[----:B------:R-:W-:Y:S01]  /*0160*/  HFMA2 R4, -RZ, RZ, 0, 0 ;  /* 0x00000000ff047431 */ /* 0x000fe200000001ff */
[----:B------:R-:W-:Y:S02]  /*0170*/  ULEA.HI UR4, UR8, UR8, URZ, 0x1 ;  /* 0x0000000808047291 */ /* 0x000fe4000f8f08ff */
[----:B------:R-:W-:Y:S02]  /*0180*/  UIADD3 UR6, UPT, UPT, UR5, UR6, URZ ;  /* 0x0000000605067290 */ /* 0x000fe4000fffe0ff */
[----:B------:R-:W-:Y:S02]  /*0190*/  USHF.R.S32.HI UR4, URZ, 0x1, UR4 ;  /* 0x00000001ff047899 */ /* 0x000fe40008011404 */
[----:B------:R-:W-:-:S04]  /*01a0*/  ULOP3.LUT UR11, UR8, 0x3, URZ, 0xc0, !UPT ;  /* 0x00000003080b7892 */ /* 0x000fc8000f8ec0ff */
[----:B0-----:R-:W-:Y:S01]  /*01b0*/  VIADD R5, R0, -UR4 ;  /* 0x8000000400057c36 */ /* 0x001fe20008000000 */
[----:B------:R-:W-:Y:S01]  /*01c0*/  UMOV UR4, URZ ;  /* 0x000000ff00047c82 */ /* 0x000fe20008000000 */
[----:B------:R-:W-:Y:S06]  /*01d0*/  BRA.U !UP0, `(.L_x_1) ;  /* 0x0000000508507547 */ /* 0x000fec000b800000 */
[----:B------:R-:W0:Y:S01]  /*01e0*/  S2UR UR9, SR_CgaCtaId ;  /* 0x00000000000979c3 */ /* 0x000e220000008800 */
[----:B------:R-:W-:Y:S01]  /*01f0*/  IMAD.MOV.U32 R4, RZ, RZ, RZ ;  /* 0x000000ffff047224 */ /* 0x000fe200078e00ff */
[----:B------:R-:W-:Y:S01]  /*0200*/  MOV R11, RZ ;  /* 0x000000ff000b7202 */ /* 0x000fe20000000f00 */
[----:B------:R-:W-:Y:S01]  /*0210*/  UMOV UR7, 0x400 ;  /* 0x0000040000077882 */ /* 0x000fe20000000000 */
[----:B------:R-:W1:Y:S04]  /*0220*/  LDCU UR10, c[0x0][0x394] ;  /* 0x00007280ff0a77ac */ /* 0x000e680008000800 */
[----:B------:R-:W2:Y:S01]  /*0230*/  LDC.64 R2, c[0x0][0x380] ;  /* 0x0000e000ff027b82 */ /* 0x000ea20000000a00 */
[----:B------:R-:W-:Y:S02]  /*0240*/  ULOP3.LUT UR4, UR8, 0x7ffffffc, URZ, 0xc0, !UPT ;  /* 0x7ffffffc08047892 */ /* 0x000fe4000f8ec0ff */
[----:B01----:R-:W-:-:S12]  /*0250*/  ULEA UR7, UR9, UR7, 0x18 ;  /* 0x0000000709077291 */ /* 0x003fd8000f8ec0ff */
.L_x_14:
[----:B------:R-:W-:Y:S01]  /*0260*/  ISETP.GE.AND P1, PT, R5, UR6, PT ;  /* 0x0000000605007c0c */ /* 0x000fe2000bf26270 */
[----:B------:R-:W-:Y:S01]  /*0270*/  UMOV UR9, UR10 ;  /* 0x0000000a00097c82 */ /* 0x000fe20008000000 */
[----:B------:R-:W-:Y:S01]  /*0280*/  IMAD.SHL.U32 R6, R11, 0x4, RZ ;  /* 0x000000040b067824 */ /* 0x000fe200078e00ff */
[----:B------:R-:W-:Y:S01]  /*0290*/  ISETP.GE.AND P0, PT, R5, UR9, PT ;  /* 0x0000000905007c0c */ /* 0x000fe2000bf06270 */
[----:B------:R-:W-:Y:S01]  /*02a0*/  VIADD R11, R11, 0x4 ;  /* 0x000000040b0b7836 */ /* 0x000fe20000000000 */
[C---:B------:R-:W-:Y:S01]  /*02b0*/  ISETP.LT.OR P1, PT, R5.reuse, UR5, P1 ;  /* 0x0000000505007c0c */ /* 0x040fe20008f21670 */
[----:B------:R-:W-:Y:S01]  /*02c0*/  BSSY.RECONVERGENT B0, `(.L_x_2) ;  /* 0x0000010000007945 */ /* 0x000fe20003800200 */
[C---:B------:R-:W-:Y:S02]  /*02d0*/  IADD3 R7, PT, PT, R5.reuse, -UR5, RZ ;  /* 0x8000000505077c10 */ /* 0x040fe4000fffe0ff */
[----:B------:R-:W-:Y:S02]  /*02e0*/  ISETP.LT.OR P0, PT, R5, RZ, P0 ;  /* 0x000000ff0500720c */ /* 0x000fe40000701670 */
[----:B------:R-:W-:-:S02]  /*02f0*/  ISETP.NE.AND P2, PT, R11, UR4, PT ;  /* 0x000000040b007c0c */ /* 0x000fc4000bf45270 */
[----:B------:R-:W-:-:S05]  /*0300*/  LEA R10, R7, UR7, 0x2 ;  /* 0x00000007070a7c11 */ /* 0x000fca000f8e10ff */
[----:B------:R-:W-:Y:S06]  /*0310*/  @P1 BRA `(.L_x_3) ;  /* 0x0000000000141947 */ /* 0x000fec0003800000 */
[----:B------:R-:W-:Y:S05]  /*0320*/  @P0 BRA `(.L_x_4) ;  /* 0x0000000000240947 */ /* 0x000fea0003800000 */
[----:B------:R-:W0:Y:S01]  /*0330*/  LDS R7, [R10] ;  /* 0x000000000a077984 */ /* 0x000e220000000800 */
[----:B------:R-:W0:Y:S02]  /*0340*/  LDC R8, c[0x3][R6] ;  /* 0x00c0000006087b82 */ /* 0x000e240000000800 */
[----:B0-----:R-:W-:Y:S01]  /*0350*/  FFMA R4, R7, R8, R4 ;  /* 0x0000000807047223 */ /* 0x001fe20000000004 */
[----:B------:R-:W-:Y:S06]  /*0360*/  BRA `(.L_x_4) ;  /* 0x0000000000147947 */ /* 0x000fec0003800000 */
.L_x_3:
[----:B------:R-:W-:Y:S05]  /*0370*/  @P0 BRA `(.L_x_4) ;  /* 0x0000000000100947 */ /* 0x000fea0003800000 */
[----:B--2---:R-:W-:-:S06]  /*0380*/  IMAD.WIDE.U32 R8, R5, 0x4, R2 ;  /* 0x0000000405087825 */ /* 0x004fcc00078e0002 */
[----:B------:R-:W2:Y:S01]  /*0390*/  LDG.E R9, desc[UR14][R8.64] ;  /* 0x0000000e08097981 */ /* 0x000ea2000c1e1900 */
[----:B------:R-:W2:Y:S02]  /*03a0*/  LDC R7, c[0x3][R6] ;  /* 0x00c0000006077b82 */ /* 0x000ea40000000800 */
[----:B--2---:R-:W-:-:S07]  /*03b0*/  FFMA R4, R7, R9, R4 ;  /* 0x0000000907047223 */ /* 0x004fce0000000004 */
.L_x_4:
[----:B------:R-:W-:Y:S05]  /*03c0*/  BSYNC.RECONVERGENT B0 ;  /* 0x0000000000007941 */ /* 0x000fea0003800200 */
.L_x_2:
[----:B------:R-:W-:Y:S01]  /*03d0*/  VIADD R9, R5, 0x1 ;  /* 0x0000000105097836 */ /* 0x000fe20000000000 */
[----:B------:R-:W-:Y:S04]  /*03e0*/  BSSY.RECONVERGENT B0, `(.L_x_5) ;  /* 0x000000f000007945 */ /* 0x000fe80003800200 */
[C---:B------:R-:W-:Y:S02]  /*03f0*/  ISETP.GE.AND P1, PT, R9.reuse, UR6, PT ;  /* 0x0000000609007c0c */ /* 0x040fe4000bf26270 */
[C---:B------:R-:W-:Y:S02]  /*0400*/  ISETP.GE.AND P3, PT, R9.reuse, UR5, PT ;  /* 0x0000000509007c0c */ /* 0x040fe4000bf66270 */
[----:B------:R-:W-:-:S04]  /*0410*/  ISETP.GE.AND P0, PT, R9, UR9, PT ;  /* 0x0000000909007c0c */ /* 0x000fc8000bf06270 */
[----:B------:R-:W-:-:S07]  /*0420*/  ISETP.LT.OR P0, PT, R5, -0x1, P0 ;  /* 0xffffffff0500780c */ /* 0x000fce0000701670 */
[----:B------:R-:W-:Y:S06]  /*0430*/  @!P1 BRA P3, `(.L_x_6) ;  /* 0x0000000000189947 */ /* 0x000fec0001800000 */
[----:B------:R-:W-:Y:S05]  /*0440*/  @P0 BRA `(.L_x_7) ;  /* 0x0000000000200947 */ /* 0x000fea0003800000 */
[----:B--2---:R-:W-:-:S06]  /*0450*/  IMAD.WIDE.U32 R8, R9, 0x4, R2 ;  /* 0x0000000409087825 */ /* 0x004fcc00078e0002 */
[----:B------:R-:W2:Y:S01]  /*0460*/  LDG.E R9, desc[UR14][R8.64] ;  /* 0x0000000e08097981 */ /* 0x000ea2000c1e1900 */
[----:B------:R-:W2:Y:S02]  /*0470*/  LDC R7, c[0x3][R6+0x4] ;  /* 0x00c0010006077b82 */ /* 0x000ea40000000800 */
[----:B--2---:R-:W-:Y:S01]  /*0480*/  FFMA R4, R9, R7, R4 ;  /* 0x0000000709047223 */ /* 0x004fe20000000004 */
[----:B------:R-:W-:Y:S06]  /*0490*/  BRA `(.L_x_7) ;  /* 0x00000000000c7947 */ /* 0x000fec0003800000 */
.L_x_6:
[----:B------:R-:W0:Y:S01]  /*04a0*/  @!P0 LDS R7, [R10+0x4] ;  /* 0x000004000a078984 */ /* 0x000e220000000800 */
[----:B------:R-:W0:Y:S02]  /*04b0*/  @!P0 LDC R9, c[0x3][R6+0x4] ;  /* 0x00c0010006098b82 */ /* 0x000e240000000800 */
[----:B0-----:R-:W-:-:S07]  /*04c0*/  @!P0 FFMA R4, R9, R7, R4 ;  /* 0x0000000709048223 */ /* 0x001fce0000000004 */
.L_x_7:
[----:B------:R-:W-:Y:S05]  /*04d0*/  BSYNC.RECONVERGENT B0 ;  /* 0x0000000000007941 */ /* 0x000fea0003800200 */
.L_x_5:
        /* <DEDUP_REMOVED lines=13> */
.L_x_9:
[----:B------:R-:W0:Y:S01]  /*05b0*/  @!P0 LDS R7, [R10+0x8] ;  /* 0x000008000a078984 */ /* 0x000e220000000800 */
[----:B------:R-:W0:Y:S02]  /*05c0*/  @!P0 LDC R9, c[0x3][R6+0x8] ;  /* 0x00c0020006098b82 */ /* 0x000e240000000800 */
[----:B0-----:R-:W-:-:S07]  /*05d0*/  @!P0 FFMA R4, R9, R7, R4 ;  /* 0x0000000709048223 */ /* 0x001fce0000000004 */
.L_x_10:
[----:B------:R-:W-:Y:S05]  /*05e0*/  BSYNC.RECONVERGENT B0 ;  /* 0x0000000000007941 */ /* 0x000fea0003800200 */
.L_x_8:
[----:B------:R-:W-:Y:S01]  /*05f0*/  IADD3 R9, PT, PT, R5, 0x3, RZ ;  /* 0x0000000305097810 */ /* 0x000fe20007ffe0ff */
[----:B------:R-:W-:Y:S03]  /*0600*/  BSSY.RECONVERGENT B0, `(.L_x_11) ;  /* 0x000000f000007945 */ /* 0x000fe60003800200 */
        /* <DEDUP_REMOVED lines=11> */
.L_x_12:
[----:B------:R-:W0:Y:S01]  /*06c0*/  @!P0 LDS R7, [R10+0xc] ;  /* 0x00000c000a078984 */ /* 0x000e220000000800 */
[----:B------:R-:W0:Y:S02]  /*06d0*/  @!P0 LDC R9, c[0x3][R6+0xc] ;  /* 0x00c0030006098b82 */ /* 0x000e240000000800 */
[----:B0-----:R-:W-:-:S07]  /*06e0*/  @!P0 FFMA R4, R9, R7, R4 ;  /* 0x0000000709048223 */ /* 0x001fce0000000004 */
.L_x_13:
[----:B------:R-:W-:Y:S05]  /*06f0*/  BSYNC.RECONVERGENT B0 ;  /* 0x0000000000007941 */ /* 0x000fea0003800200 */
.L_x_11:
[----:B------:R-:W-:Y:S01]  /*0700*/  VIADD R5, R5, 0x4 ;  /* 0x0000000405057836 */ /* 0x000fe20000000000 */
[----:B------:R-:W-:Y:S06]  /*0710*/  @P2 BRA `(.L_x_14) ;  /* 0xfffffff800d02947 */ /* 0x000fec000383ffff */
.L_x_1:
[----:B------:R-:W-:-:S09]  /*0720*/  UISETP.NE.AND UP0, UPT, UR11, URZ, UPT ;  /* 0x000000ff0b00728c */ /* 0x000fd2000bf05270 */
[----:B------:R-:W-:Y:S05]  /*0730*/  BRA.U !UP0, `(.L_x_0) ;  /* 0x0000000108847547 */ /* 0x000fea000b800000 */
[----:B------:R-:W0:Y:S01]  /*0740*/  S2UR UR8, SR_CgaCtaId ;  /* 0x00000000000879c3 */ /* 0x000e220000008800 */
[----:B------:R-:W-:Y:S01]  /*0750*/  USHF.L.U32 UR10, UR5, 0x2, URZ ;  /* 0x00000002050a7899 */ /* 0x000fe200080006ff */
[----:B------:R-:W-:Y:S01]  /*0760*/  UMOV UR7, 0x400 ;  /* 0x0000040000077882 */ /* 0x000fe20000000000 */
[----:B------:R-:W-:Y:S01]  /*0770*/  USHF.L.U32 UR12, UR4, 0x2, URZ ;  /* 0x00000002040c7899 */ /* 0x000fe200080006ff */
[----:B------:R-:W1:Y:S03]  /*0780*/  LDCU UR9, c[0x0][0x394] ;  /* 0x00007280ff0977ac */ /* 0x000e660008000800 */
[----:B--2---:R-:W-:Y:S01]  /*0790*/  LEA R2, R5, -UR10, 0x2 ;  /* 0x8000000a05027c11 */ /* 0x004fe2000f8e10ff */
[----:B------:R-:W2:Y:S01]  /*07a0*/  LDC.64 R6, c[0x0][0x380] ;  /* 0x0000e000ff067b82 */ /* 0x000ea20000000a00 */
[----:B------:R-:W-:Y:S01]  /*07b0*/  IMAD.U32 R10, RZ, RZ, UR12 ;  /* 0x0000000cff0a7e24 */ /* 0x000fe2000f8e00ff */
[----:B0-----:R-:W-:-:S02]  /*07c0*/  ULEA UR7, UR8, UR7, 0x18 ;  /* 0x0000000708077291 */ /* 0x001fc4000f8ec0ff */
[----:B------:R-:W-:-:S04]  /*07d0*/  UIADD3 UR8, UPT, UPT, -UR11, URZ, URZ ;  /* 0x000000ff0b087290 */ /* 0x000fc8000fffe1ff */
[----:B-1----:R-:W-:-:S08]  /*07e0*/  IADD3 R8, PT, PT, R2, UR7, RZ ;  /* 0x0000000702087c10 */ /* 0x002fd0000fffe0ff */
.L_x_18:
[C---:B------:R-:W-:Y:S01]  /*07f0*/  ISETP.GE.AND P1, PT, R5.reuse, UR6, PT ;  /* 0x0000000605007c0c */ /* 0x040fe2000bf26270 */
[----:B------:R-:W-:Y:S01]  /*0800*/  UIADD3 UR8, UPT, UPT, UR8, 0x1, URZ ;  /* 0x0000000108087890 */ /* 0x000fe2000fffe0ff */
[C---:B------:R-:W-:Y:S01]  /*0810*/  ISETP.GE.AND P2, PT, R5.reuse, UR5, PT ;  /* 0x0000000505007c0c */ /* 0x040fe2000bf46270 */
[----:B------:R-:W-:Y:S01]  /*0820*/  BSSY.RECONVERGENT B0, `(.L_x_15) ;  /* 0x000000e000007945 */ /* 0x000fe20003800200 */
[----:B------:R-:W-:Y:S01]  /*0830*/  ISETP.GE.AND P0, PT, R5, UR9, PT ;  /* 0x0000000905007c0c */ /* 0x000fe2000bf06270 */
[----:B------:R-:W-:-:S03]  /*0840*/  UISETP.NE.AND UP0, UPT, UR8, URZ, UPT ;  /* 0x000000ff0800728c */ /* 0x000fc6000bf05270 */
[----:B------:R-:W-:-:S07]  /*0850*/  ISETP.LT.OR P0, PT, R5, RZ, P0 ;  /* 0x000000ff0500720c */ /* 0x000fce0000701670 */
[----:B------:R-:W-:Y:S06]  /*0860*/  @!P1 BRA P2, `(.L_x_16) ;  /* 0x0000000000189947 */ /* 0x000fec0001000000 */
[----:B------:R-:W-:Y:S05]  /*0870*/  @P0 BRA `(.L_x_17) ;  /* 0x0000000000200947 */ /* 0x000fea0003800000 */
[----:B--2---:R-:W-:-:S06]  /*0880*/  IMAD.WIDE.U32 R2, R5, 0x4, R6 ;  /* 0x0000000405027825 */ /* 0x004fcc00078e0006 */
[----:B------:R-:W2:Y:S01]  /*0890*/  LDG.E R3, desc[UR14][R2.64] ;  /* 0x0000000e02037981 */ /* 0x000ea2000c1e1900 */
[----:B------:R-:W2:Y:S02]  /*08a0*/  LDC R9, c[0x3][R10] ;  /* 0x00c000000a097b82 */ /* 0x000ea40000000800 */
[----:B--2---:R-:W-:Y:S01]  /*08b0*/  FFMA R4, R3, R9, R4 ;  /* 0x0000000903047223 */ /* 0x004fe20000000004 */
[----:B------:R-:W-:Y:S06]  /*08c0*/  BRA `(.L_x_17) ;  /* 0x00000000000c7947 */ /* 0x000fec0003800000 */
.L_x_16:
[----:B------:R-:W0:Y:S01]  /*08d0*/  @!P0 LDS R3, [R8] ;  /* 0x0000000008038984 */ /* 0x000e220000000800 */
[----:B------:R-:W0:Y:S02]  /*08e0*/  @!P0 LDC R9, c[0x3][R10] ;  /* 0x00c000000a098b82 */ /* 0x000e240000000800 */
[----:B0-----:R-:W-:-:S07]  /*08f0*/  @!P0 FFMA R4, R9, R3, R4 ;  /* 0x0000000309048223 */ /* 0x001fce0000000004 */
.L_x_17:
[----:B------:R-:W-:Y:S05]  /*0900*/  BSYNC.RECONVERGENT B0 ;  /* 0x0000000000007941 */ /* 0x000fea0003800200 */
.L_x_15:
[----:B------:R-:W-:Y:S01]  /*0910*/  VIADD R5, R5, 0x1 ;  /* 0x0000000105057836 */ /* 0x000fe20000000000 */
[----:B------:R-:W-:Y:S01]  /*0920*/  IADD3 R10, PT, PT, R10, 0x4, RZ ;  /* 0x000000040a0a7810 */ /* 0x000fe20007ffe0ff */
[----:B------:R-:W-:Y:S01]  /*0930*/  VIADD R8, R8, 0x4 ;  /* 0x0000000408087836 */ /* 0x000fe20000000000 */
[----:B------:R-:W-:Y:S06]  /*0940*/  BRA.U UP0, `(.L_x_18) ;  /* 0xfffffffd00a87547 */ /* 0x000fec000b83ffff */
.L_x_0:
[----:B------:R-:W-:-:S13]  /*0950*/  ISETP.GE.AND P0, PT, R0, UR9, PT ;  /* 0x0000000900007c0c */ /* 0x000fda000bf06270 */
[----:B------:R-:W-:Y:S05]  /*0960*/  @P0 EXIT ;  /* 0x000000000000094d */ /* 0x000fea0003800000 */
[----:B0-2---:R-:W0:Y:S02]  /*0970*/  LDC.64 R2, c[0x0][0x388] ;  /* 0x0000e200ff027b82 */ /* 0x005e240000000a00 */
[----:B0-----:R-:W-:-:S05]  /*0980*/  IMAD.WIDE R2, R0, 0x4, R2 ;  /* 0x0000000400027825 */ /* 0x001fca00078e0202 */
[----:B------:R-:W-:Y:S01]  /*0990*/  STG.E desc[UR14][R2.64], R4 ;  /* 0x0000000402007986 */ /* 0x000fe2000c10190e */
[----:B------:R-:W-:Y:S05]  /*09a0*/  EXIT ;  /* 0x000000000000794d */ /* 0x000fea0003800000 */
.L_x_19:
[----:B------:R-:W-:-:S00]  /*09b0*/  BRA `(.L_x_19) ;  /* 0xfffffffc00fc7947 */ /* 0x000fc0000383ffff */
[----:B------:R-:W-:-:S00]  /*09c0*/  NOP ;  /* 0x0000000000007918 */ /* 0x000fc00000000000 */
        /* <DEDUP_REMOVED lines=11> */
.L_x_34:


//--------------------- .text._Z14const_mem_convPfS_ii --------------------------
	.section	.text._Z14const_mem_convPfS_ii,"ax",@progbits
	.align	128
        .global         _Z14const_mem_convPfS_ii
        .type           _Z14const_mem_convPfS_ii,@function
        .size           _Z14const_mem_convPfS_ii,(.L_x_35 - _Z14const_mem_convPfS_ii)
        .other          _Z14const_mem_convPfS_ii,@"STO_CUDA_ENTRY STV_DEFAULT"
_Z14const_mem_convPfS_ii:
.text._Z14const_mem_convPfS_ii:
[----:B------:R-:W-:Y:S01]  /*0000*/  LDC R1, c[0x0][0x37c] ;  /* 0x0000df00ff017b82 */ /* 0x000fe20000000800 */
[----:B------:R-:W0:Y:S01]  /*0010*/  S2R R2, SR_CTAID.X ;  /* 0x0000000000027919 */ /* 0x000e220000002500 */
[----:B------:R-:W1:Y:S01]  /*0020*/  LDCU UR5, c[0x0][0x390] ;  /* 0x00007200ff0577ac */ /* 0x000e620008000800 */
[----:B------:R-:W-:Y:S01]  /*0030*/  HFMA2 R0, -RZ, RZ, 0, 0 ;  /* 0x00000000ff007431 */ /* 0x000fe200000001ff */
[----:B------:R-:W0:Y:S01]  /*0040*/  S2R R3, SR_TID.X ;  /* 0x0000000000037919 */ /* 0x000e220000002100 */
[----:B------:R-:W0:Y:S01]  /*0050*/  LDCU UR4, c[0x0][0x360] ;  /* 0x00006c00ff0477ac */ /* 0x000e220008000800 */
[----:B------:R-:W2:Y:S01]  /*0060*/  LDCU.64 UR8, c[0x0][0x358] ;  /* 0x00006b00ff0877ac */ /* 0x000ea20008000a00 */
[----:B-1----:R-:W-:Y:S01]  /*0070*/  UISETP.GE.AND UP0, UPT, UR5, 0x1, UPT ;  /* 0x000000010500788c */ /* 0x002fe2000bf06270 */
[----:B0-----:R-:W-:-:S08]  /*0080*/  IMAD R2, R2, UR4, R3 ;  /* 0x0000000402027c24 */ /* 0x001fd0000f8e0203 */
[----:B--2---:R-:W-:Y:S05]  /*0090*/  BRA.U !UP0, `(.L_x_20) ;  /* 0x0000000908847547 */ /* 0x004fea000b800000 */
[----:B------:R-:W-:Y:S01]  /*00a0*/  UISETP.GE.U32.AND UP0, UPT, UR5, 0x8, UPT ;  /* 0x000000080500788c */ /* 0x000fe2000bf06070 */
[----:B------:R-:W-:Y:S01]  /*00b0*/  MOV R0, RZ ;  /* 0x000000ff00007202 */ /* 0x000fe20000000f00 */
[----:B------:R-:W-:Y:S01]  /*00c0*/  ULEA.HI UR4, UR5, UR5, URZ, 0x1 ;  /* 0x0000000505047291 */ /* 0x000fe2000f8f08ff */
[----:B------:R-:W-:Y:S01]  /*00d0*/  IMAD.MOV.U32 R3, RZ, RZ, RZ ;  /* 0x000000ffff037224 */ /* 0x000fe200078e00ff */
[----:B------:R-:W-:Y:S02]  /*00e0*/  ULOP3.LUT UR6, UR5, 0x7, URZ, 0xc0, !UPT ;  /* 0x0000000705067892 */ /* 0x000fe4000f8ec0ff */
[----:B------:R-:W-:Y:S02]  /*00f0*/  USHF.R.S32.HI UR4, URZ, 0x1, UR4 ;  /* 0x00000001ff047899 */ /* 0x000fe40008011404 */
[----:B------:R-:W-:-:S04]  /*0100*/  UISETP.NE.AND UP1, UPT, UR6, URZ, UPT ;  /* 0x000000ff0600728c */ /* 0x000fc8000bf25270 */
[----:B------:R-:W-:Y:S01]  /*0110*/  IADD3 R4, PT, PT, R2, -UR4, RZ ;  /* 0x8000000402047c10 */ /* 0x000fe2000fffe0ff */
[----:B------:R-:W-:Y:S06]  /*0120*/  BRA.U !UP0, `(.L_x_21) ;  /* 0x0000000508247547 */ /* 0x000fec000b800000 */
[----:B------:R-:W-:Y:S01]  /*0130*/  ULOP3.LUT UR4, UR5, 0x7ffffff8, URZ, 0xc0, !UPT ;  /* 0x7ffffff805047892 */ /* 0x000fe2000f8ec0ff */
[----:B------:R-:W-:Y:S01]  /*0140*/  IMAD.MOV.U32 R0, RZ, RZ, RZ ;  /* 0x000000ffff007224 */ /* 0x000fe200078e00ff */
[----:B------:R-:W-:Y:S01]  /*0150*/  MOV R7, RZ ;  /* 0x000000ff00077202 */ /* 0x000fe20000000f00 */
[----:B------:R-:W0:Y:S03]  /*0160*/  LDCU UR7, c[0x0][0x394] ;  /* 0x00007280ff0777ac */ /* 0x000e260008000800 */
[----:B------:R-:W-:-:S07]  /*0170*/  IMAD.U32 R3, RZ, RZ, UR4 ;  /* 0x00000004ff037e24 */ /* 0x000fce000f8e00ff */
.L_x_22:
[----:B------:R-:W-:-:S04]  /*0180*/  IADD3 R25, PT, PT, R4, R7, RZ ;  /* 0x0000000704197210 */ /* 0x000fc80007ffe0ff */
[----:B0-----:R-:W-:-:S04]  /*0190*/  ISETP.GE.AND P6, PT, R25, UR7, PT ;  /* 0x0000000719007c0c */ /* 0x001fc8000bfc6270 */
[----:B------:R-:W-:-:S13]  /*01a0*/  ISETP.LT.OR P6, PT, R25, RZ, P6 ;  /* 0x000000ff1900720c */ /* 0x000fda00037c1670 */
[----:B------:R-:W0:Y:S02]  /*01b0*/  @!P6 LDC.64 R8, c[0x0][0x380] ;  /* 0x0000e000ff08eb82 */ /* 0x000e240000000a00 */
[----:B0-----:R-:W-:-:S05]  /*01c0*/  @!P6 IMAD.WIDE.U32 R8, R25, 0x4, R8 ;  /* 0x000000041908e825 */ /* 0x001fca00078e0008 */
[----:B------:R0:W2:Y:S01]  /*01d0*/  @!P6 LDG.E R11, desc[UR8][R8.64] ;  /* 0x00000008080be981 */ /* 0x0000a2000c1e1900 */
[----:B------:R-:W-:Y:S01]  /*01e0*/  VIADD R15, R25, 0x1 ;  /* 0x00000001190f7836 */ /* 0x000fe20000000000 */
[----:B------:R-:W-:Y:S01]  /*01f0*/  SHF.L.U32 R5, R7, 0x2, RZ ;  /* 0x0000000207057819 */ /* 0x000fe200000006ff */
[C---:B------:R-:W-:Y:S01]  /*0200*/  VIADD R29, R25.reuse, 0x2 ;  /* 0x00000002191d7836 */ /* 0x040fe20000000000 */
[C---:B------:R-:W-:Y:S01]  /*0210*/  IADD3 R27, PT, PT, R25.reuse, 0x3, RZ ;  /* 0x00000003191b7810 */ /* 0x040fe20007ffe0ff */
[----:B------:R-:W-:Y:S01]  /*0220*/  VIADD R6, R25, 0x4 ;  /* 0x0000000419067836 */ /* 0x000fe20000000000 */
[----:B------:R-:W-:Y:S01]  /*0230*/  ISETP.GE.AND P0, PT, R15, UR7, PT ;  /* 0x000000070f007c0c */ /* 0x000fe2000bf06270 */
[----:B------:R-:W2:Y:S01]  /*0240*/  @!P6 LDC R10, c[0x3][R5] ;  /* 0x00c00000050aeb82 */ /* 0x000ea20000000800 */
[----:B------:R-:W-:Y:S02]  /*0250*/  ISETP.GE.AND P1, PT, R29, UR7, PT ;  /* 0x000000071d007c0c */ /* 0x000fe4000bf26270 */
[----:B------:R-:W-:Y:S01]  /*0260*/  ISETP.LT.OR P0, PT, R15, RZ, P0 ;  /* 0x000000ff0f00720c */ /* 0x000fe20000701670 */
[----:B0-----:R-:W-:Y:S01]  /*0270*/  VIADD R9, R25, 0x6 ;  /* 0x0000000619097836 */ /* 0x001fe20000000000 */
[----:B------:R-:W-:-:S02]  /*0280*/  ISETP.GE.AND P2, PT, R27, UR7, PT ;  /* 0x000000071b007c0c */ /* 0x000fc4000bf46270 */
[----:B------:R-:W-:Y:S02]  /*0290*/  ISETP.LT.OR P1, PT, R29, RZ, P1 ;  /* 0x000000ff1d00720c */ /* 0x000fe40000f21670 */
[----:B------:R-:W-:Y:S02]  /*02a0*/  IADD3 R8, PT, PT, R25, 0x5, RZ ;  /* 0x0000000519087810 */ /* 0x000fe40007ffe0ff */
[----:B------:R-:W-:Y:S02]  /*02b0*/  ISETP.GE.AND P3, PT, R6, UR7, PT ;  /* 0x0000000706007c0c */ /* 0x000fe4000bf66270 */
[----:B------:R-:W-:Y:S02]  /*02c0*/  ISETP.LT.OR P2, PT, R27, RZ, P2 ;  /* 0x000000ff1b00720c */ /* 0x000fe40001741670 */
[----:B------:R-:W-:Y:S01]  /*02d0*/  ISETP.GE.AND P5, PT, R8, UR7, PT ;  /* 0x0000000708007c0c */ /* 0x000fe2000bfa6270 */
[----:B------:R-:W0:Y:S01]  /*02e0*/  @!P0 LDC.64 R22, c[0x0][0x380] ;  /* 0x0000e000ff168b82 */ /* 0x000e220000000a00 */
[----:B------:R-:W-:-:S02]  /*02f0*/  ISETP.LT.OR P3, PT, R6, RZ, P3 ;  /* 0x000000ff0600720c */ /* 0x000fc40001f61670 */
[----:B------:R-:W-:Y:S02]  /*0300*/  IADD3 R25, PT, PT, R25, 0x7, RZ ;  /* 0x0000000719197810 */ /* 0x000fe40007ffe0ff */
[C---:B------:R-:W-:Y:S02]  /*0310*/  ISETP.GE.AND P4, PT, R9.reuse, UR7, PT ;  /* 0x0000000709007c0c */ /* 0x040fe4000bf86270 */
[----:B------:R-:W-:Y:S01]  /*0320*/  ISETP.LT.OR P5, PT, R8, RZ, P5 ;  /* 0x000000ff0800720c */ /* 0x000fe20002fa1670 */
[----:B------:R-:W1:Y:S01]  /*0330*/  @!P1 LDC.64 R20, c[0x0][0x380] ;  /* 0x0000e000ff149b82 */ /* 0x000e620000000a00 */
[----:B------:R-:W-:-:S07]  /*0340*/  ISETP.LT.OR P4, PT, R9, RZ, P4 ;  /* 0x000000ff0900720c */ /* 0x000fce0002781670 */
[----:B------:R-:W3:Y:S08]  /*0350*/  @!P2 LDC.64 R18, c[0x0][0x380] ;  /* 0x0000e000ff12ab82 */ /* 0x000ef00000000a00 */
[----:B------:R-:W4:Y:S01]  /*0360*/  @!P5 LDC.64 R12, c[0x0][0x380] ;  /* 0x0000e000ff0cdb82 */ /* 0x000f220000000a00 */
[----:B0-----:R-:W-:-:S06]  /*0370*/  @!P0 IMAD.WIDE.U32 R22, R15, 0x4, R22 ;  /* 0x000000040f168825 */ /* 0x001fcc00078e0016 */
[----:B------:R-:W5:Y:S01]  /*0380*/  @!P0 LDG.E R23, desc[UR8][R22.64] ;  /* 0x0000000816178981 */ /* 0x000f62000c1e1900 */
[----:B------:R-:W0:Y:S01]  /*0390*/  @!P4 LDC.64 R16, c[0x0][0x380] ;  /* 0x0000e000ff10cb82 */ /* 0x000e220000000a00 */
[----:B-1----:R-:W-:-:S06]  /*03a0*/  @!P1 IMAD.WIDE.U32 R20, R29, 0x4, R20 ;  /* 0x000000041d149825 */ /* 0x002fcc00078e0014 */
[----:B------:R-:W5:Y:S01]  /*03b0*/  @!P1 LDG.E R21, desc[UR8][R20.64] ;  /* 0x0000000814159981 */ /* 0x000f62000c1e1900 */
[----:B---3--:R-:W-:-:S06]  /*03c0*/  @!P2 IMAD.WIDE.U32 R18, R27, 0x4, R18 ;  /* 0x000000041b12a825 */ /* 0x008fcc00078e0012 */
[----:B------:R1:W3:Y:S01]  /*03d0*/  @!P2 LDG.E R19, desc[UR8][R18.64] ;  /* 0x000000081213a981 */ /* 0x0002e2000c1e1900 */
[----:B----4-:R-:W-:-:S06]  /*03e0*/  @!P5 IMAD.WIDE.U32 R12, R8, 0x4, R12 ;  /* 0x00000004080cd825 */ /* 0x010fcc00078e000c */
[----:B------:R-:W4:Y:S01]  /*03f0*/  @!P5 LDG.E R13, desc[UR8][R12.64] ;  /* 0x000000080c0dd981 */ /* 0x000f22000c1e1900 */
[----:B0-----:R-:W-:-:S06]  /*0400*/  @!P4 IMAD.WIDE.U32 R16, R9, 0x4, R16 ;  /* 0x000000040910c825 */ /* 0x001fcc00078e0010 */
[----:B------:R-:W4:Y:S01]  /*0410*/  @!P4 LDG.E R17, desc[UR8][R16.64] ;  /* 0x000000081011c981 */ /* 0x000f22000c1e1900 */
[----:B--2---:R-:W-:Y:S01]  /*0420*/  @!P6 FFMA R0, R11, R10, R0 ;  /* 0x0000000a0b00e223 */ /* 0x004fe20000000000 */
[C---:B------:R-:W-:Y:S01]  /*0430*/  ISETP.GE.AND P6, PT, R25.reuse, UR7, PT ;  /* 0x0000000719007c0c */ /* 0x040fe2000bfc6270 */
[----:B------:R-:W0:Y:S03]  /*0440*/  @!P3 LDC.64 R10, c[0x0][0x380] ;  /* 0x0000e000ff0abb82 */ /* 0x000e260000000a00 */
[----:B------:R-:W-:-:S13]  /*0450*/  ISETP.LT.OR P6, PT, R25, RZ, P6 ;  /* 0x000000ff1900720c */ /* 0x000fda00037c1670 */
[----:B------:R-:W2:Y:S01]  /*0460*/  @!P6 LDC.64 R14, c[0x0][0x380] ;  /* 0x0000e000ff0eeb82 */ /* 0x000ea20000000a00 */
[----:B0-----:R-:W-:-:S06]  /*0470*/  @!P3 IMAD.WIDE.U32 R10, R6, 0x4, R10 ;  /* 0x00000004060ab825 */ /* 0x001fcc00078e000a */
[----:B------:R0:W4:Y:S01]  /*0480*/  @!P3 LDG.E R11, desc[UR8][R10.64] ;  /* 0x000000080a0bb981 */ /* 0x000122000c1e1900 */
[----:B--2---:R-:W-:-:S06]  /*0490*/  @!P6 IMAD.WIDE.U32 R14, R25, 0x4, R14 ;  /* 0x00000004190ee825 */ /* 0x004fcc00078e000e */
[----:B------:R-:W2:Y:S01]  /*04a0*/  @!P6 LDG.E R15, desc[UR8][R14.64] ;  /* 0x000000080e0fe981 */ /* 0x000ea2000c1e1900 */
[----:B------:R-:W5:Y:S08]  /*04b0*/  @!P0 LDC R6, c[0x3][R5+0x4] ;  /* 0x00c0010005068b82 */ /* 0x000f700000000800 */
[----:B------:R-:W3:Y:S08]  /*04c0*/  @!P1 LDC R8, c[0x3][R5+0x8] ;  /* 0x00c0020005089b82 */ /* 0x000ef00000000800 */
[----:B------:R-:W3:Y:S08]  /*04d0*/  @!P2 LDC R9, c[0x3][R5+0xc] ;  /* 0x00c003000509ab82 */ /* 0x000ef00000000800 */
[----:B-1----:R-:W4:Y:S01]  /*04e0*/  @!P3 LDC R18, c[0x3][R5+0x10] ;  /* 0x00c004000512bb82 */ /* 0x002f220000000800 */
[----:B-----5:R-:W-:-:S07]  /*04f0*/  @!P0 FFMA R0, R23, R6, R0 ;  /* 0x0000000617008223 */ /* 0x020fce0000000000 */
[----:B------:R-:W1:Y:S08]  /*0500*/  @!P5 LDC R20, c[0x3][R5+0x14] ;  /* 0x00c005000514db82 */ /* 0x000e700000000800 */
[----:B0-----:R-:W0:Y:S01]  /*0510*/  @!P4 LDC R10, c[0x3][R5+0x18] ;  /* 0x00c00600050acb82 */ /* 0x001e220000000800 */
[----:B---3--:R-:W-:Y:S01]  /*0520*/  @!P1 FFMA R0, R21, R8, R0 ;  /* 0x0000000815009223 */ /* 0x008fe20000000000 */
[----:B------:R-:W-:-:S06]  /*0530*/  VIADD R7, R7, 0x8 ;  /* 0x0000000807077836 */ /* 0x000fcc0000000000 */
[----:B------:R-:W2:Y:S01]  /*0540*/  @!P6 LDC R6, c[0x3][R5+0x1c] ;  /* 0x00c007000506eb82 */ /* 0x000ea20000000800 */
[----:B------:R-:W-:Y:S01]  /*0550*/  @!P2 FFMA R0, R19, R9, R0 ;  /* 0x000000091300a223 */ /* 0x000fe20000000000 */
[----:B------:R-:W-:-:S03]  /*0560*/  ISETP.NE.AND P0, PT, R7, R3, PT ;  /* 0x000000030700720c */ /* 0x000fc60003f05270 */
[----:B----4-:R-:W-:-:S04]  /*0570*/  @!P3 FFMA R0, R11, R18, R0 ;  /* 0x000000120b00b223 */ /* 0x010fc80000000000 */
[----:B-1----:R-:W-:-:S04]  /*0580*/  @!P5 FFMA R0, R13, R20, R0 ;  /* 0x000000140d00d223 */ /* 0x002fc80000000000 */
[----:B0-----:R-:W-:-:S04]  /*0590*/  @!P4 FFMA R0, R17, R10, R0 ;  /* 0x0000000a1100c223 */ /* 0x001fc80000000000 */
[----:B--2---:R-:W-:Y:S01]  /*05a0*/  @!P6 FFMA R0, R15, R6, R0 ;  /* 0x000000060f00e223 */ /* 0x004fe20000000000 */
[----:B------:R-:W-:Y:S06]  /*05b0*/  @P0 BRA `(.L_x_22) ;  /* 0xfffffff800f00947 */ /* 0x000fec000383ffff */
.L_x_21:
[----:B------:R-:W-:Y:S05]  /*05c0*/  BRA.U !UP1, `(.L_x_20) ;  /* 0x0000000509387547 */ /* 0x000fea000b800000 */
[----:B------:R-:W0:Y:S01]  /*05d0*/  LDCU UR4, c[0x0][0x390] ;  /* 0x00007200ff0477ac */ /* 0x000e220008000800 */
[----:B------:R-:W-:Y:S02]  /*05e0*/  UISETP.GE.U32.AND UP0, UPT, UR6, 0x4, UPT ;  /* 0x000000040600788c */ /* 0x000fe4000bf06070 */
[----:B0-----:R-:W-:-:S04]  /*05f0*/  ULOP3.LUT UR5, UR4, 0x3, URZ, 0xc0, !UPT ;  /* 0x0000000304057892 */ /* 0x001fc8000f8ec0ff */
[----:B------:R-:W-:-:S03]  /*0600*/  UISETP.NE.AND UP1, UPT, UR5, URZ, UPT ;  /* 0x000000ff0500728c */ /* 0x000fc6000bf25270 */
[----:B------:R-:W-:Y:S08]  /*0610*/  BRA.U !UP0, `(.L_x_23) ;  /* 0x00000001088c7547 */ /* 0x000ff0000b800000 */
[----:B------:R-:W0:Y:S01]  /*0620*/  LDCU UR6, c[0x0][0x394] ;  /* 0x00007280ff0677ac */ /* 0x000e220008000800 */
[----:B------:R-:W-:-:S04]  /*0630*/  IADD3 R5, PT, PT, R4, R3, RZ ;  /* 0x0000000304057210 */ /* 0x000fc80007ffe0ff */
[C---:B------:R-:W-:Y:S01]  /*0640*/  IADD3 R17, PT, PT, R5.reuse, 0x2, RZ ;  /* 0x0000000205117810 */ /* 0x040fe20007ffe0ff */
[C---:B------:R-:W-:Y:S02]  /*0650*/  VIADD R15, R5.reuse, 0x1 ;  /* 0x00000001050f7836 */ /* 0x040fe40000000000 */
[C---:B------:R-:W-:Y:S01]  /*0660*/  VIADD R19, R5.reuse, 0x3 ;  /* 0x0000000305137836 */ /* 0x040fe20000000000 */
[----:B0-----:R-:W-:Y:S02]  /*0670*/  ISETP.GE.AND P0, PT, R5, UR6, PT ;  /* 0x0000000605007c0c */ /* 0x001fe4000bf06270 */
[----:B------:R-:W-:Y:S02]  /*0680*/  ISETP.GE.AND P1, PT, R15, UR6, PT ;  /* 0x000000060f007c0c */ /* 0x000fe4000bf26270 */
[----:B------:R-:W-:Y:S02]  /*0690*/  ISETP.LT.OR P0, PT, R5, RZ, P0 ;  /* 0x000000ff0500720c */ /* 0x000fe40000701670 */
[----:B------:R-:W-:-:S02]  /*06a0*/  ISETP.GE.AND P2, PT, R17, UR6, PT ;  /* 0x0000000611007c0c */ /* 0x000fc4000bf46270 */
[----:B------:R-:W-:Y:S02]  /*06b0*/  ISETP.LT.OR P1, PT, R15, RZ, P1 ;  /* 0x000000ff0f00720c */ /* 0x000fe40000f21670 */
[----:B------:R-:W-:Y:S02]  /*06c0*/  ISETP.GE.AND P3, PT, R19, UR6, PT ;  /* 0x0000000613007c0c */ /* 0x000fe4000bf66270 */
[----:B------:R-:W-:Y:S02]  /*06d0*/  ISETP.LT.OR P2, PT, R17, RZ, P2 ;  /* 0x000000ff1100720c */ /* 0x000fe40001741670 */
[----:B------:R-:W-:-:S03]  /*06e0*/  ISETP.LT.OR P3, PT, R19, RZ, P3 ;  /* 0x000000ff1300720c */ /* 0x000fc60001f61670 */
[----:B------:R-:W0:Y:S08]  /*06f0*/  @!P0 LDC.64 R10, c[0x0][0x380] ;  /* 0x0000e000ff0a8b82 */ /* 0x000e300000000a00 */
[----:B------:R-:W1:Y:S08]  /*0700*/  @!P1 LDC.64 R12, c[0x0][0x380] ;  /* 0x0000e000ff0c9b82 */ /* 0x000e700000000a00 */
[----:B------:R-:W2:Y:S08]  /*0710*/  @!P2 LDC.64 R8, c[0x0][0x380] ;  /* 0x0000e000ff08ab82 */ /* 0x000eb00000000a00 */
[----:B------:R-:W3:Y:S01]  /*0720*/  @!P3 LDC.64 R6, c[0x0][0x380] ;  /* 0x0000e000ff06bb82 */ /* 0x000ee20000000a00 */
[----:B0-----:R-:W-:-:S06]  /*0730*/  @!P0 IMAD.WIDE.U32 R10, R5, 0x4, R10 ;  /* 0x00000004050a8825 */ /* 0x001fcc00078e000a */
[----:B------:R-:W4:Y:S01]  /*0740*/  @!P0 LDG.E R11, desc[UR8][R10.64] ;  /* 0x000000080a0b8981 */ /* 0x000f22000c1e1900 */
[----:B-1----:R-:W-:-:S06]  /*0750*/  @!P1 IMAD.WIDE.U32 R12, R15, 0x4, R12 ;  /* 0x000000040f0c9825 */ /* 0x002fcc00078e000c */
[----:B------:R-:W5:Y:S01]  /*0760*/  @!P1 LDG.E R13, desc[UR8][R12.64] ;  /* 0x000000080c0d9981 */ /* 0x000f62000c1e1900 */
[----:B--2---:R-:W-:-:S06]  /*0770*/  @!P2 IMAD.WIDE.U32 R8, R17, 0x4, R8 ;  /* 0x000000041108a825 */ /* 0x004fcc00078e0008 */
[----:B------:R-:W2:Y:S01]  /*0780*/  @!P2 LDG.E R9, desc[UR8][R8.64] ;  /* 0x000000080809a981 */ /* 0x000ea2000c1e1900 */
[----:B---3--:R-:W-:-:S06]  /*0790*/  @!P3 IMAD.WIDE.U32 R6, R19, 0x4, R6 ;  /* 0x000000041306b825 */ /* 0x008fcc00078e0006 */
[----:B------:R-:W3:Y:S01]  /*07a0*/  @!P3 LDG.E R7, desc[UR8][R6.64] ;  /* 0x000000080607b981 */ /* 0x000ee2000c1e1900 */
[----:B------:R-:W-:-:S04]  /*07b0*/  SHF.L.U32 R5, R3, 0x2, RZ ;  /* 0x0000000203057819 */ /* 0x000fc800000006ff */
[----:B------:R-:W4:Y:S08]  /*07c0*/  @!P0 LDC R14, c[0x3][R5] ;  /* 0x00c00000050e8b82 */ /* 0x000f300000000800 */
[----:B------:R-:W5:Y:S08]  /*07d0*/  @!P1 LDC R15, c[0x3][R5+0x4] ;  /* 0x00c00100050f9b82 */ /* 0x000f700000000800 */
[----:B------:R-:W2:Y:S08]  /*07e0*/  @!P2 LDC R16, c[0x3][R5+0x8] ;  /* 0x00c002000510ab82 */ /* 0x000eb00000000800 */
[----:B------:R-:W3:Y:S01]  /*07f0*/  @!P3 LDC R17, c[0x3][R5+0xc] ;  /* 0x00c003000511bb82 */ /* 0x000ee20000000800 */
[----:B------:R-:W-:-:S02]  /*0800*/  VIADD R3, R3, 0x4 ;  /* 0x0000000403037836 */ /* 0x000fc40000000000 */
[----:B----4-:R-:W-:-:S04]  /*0810*/  @!P0 FFMA R0, R11, R14, R0 ;  /* 0x0000000e0b008223 */ /* 0x010fc80000000000 */
[----:B-----5:R-:W-:-:S04]  /*0820*/  @!P1 FFMA R0, R13, R15, R0 ;  /* 0x0000000f0d009223 */ /* 0x020fc80000000000 */
[----:B--2---:R-:W-:-:S04]  /*0830*/  @!P2 FFMA R0, R9, R16, R0 ;  /* 0x000000100900a223 */ /* 0x004fc80000000000 */
[----:B---3--:R-:W-:-:S07]  /*0840*/  @!P3 FFMA R0, R7, R17, R0 ;  /* 0x000000110700b223 */ /* 0x008fce0000000000 */
.L_x_23:
[----:B------:R-:W-:Y:S05]  /*0850*/  BRA.U !UP1, `(.L_x_20) ;  /* 0x0000000109947547 */ /* 0x000fea000b800000 */
[----:B------:R-:W-:Y:S02]  /*0860*/  UISETP.NE.AND UP0, UPT, UR5, 0x1, UPT ;  /* 0x000000010500788c */ /* 0x000fe4000bf05270 */
[----:B------:R-:W-:-:S04]  /*0870*/  ULOP3.LUT UR4, UR4, 0x1, URZ, 0xc0, !UPT ;  /* 0x0000000104047892 */ /* 0x000fc8000f8ec0ff */
[----:B------:R-:W-:-:S03]  /*0880*/  UISETP.NE.U32.AND UP1, UPT, UR4, 0x1, UPT ;  /* 0x000000010400788c */ /* 0x000fc6000bf25070 */
[----:B------:R-:W-:Y:S08]  /*0890*/  BRA.U !UP0, `(.L_x_24) ;  /* 0x00000001084c7547 */ /* 0x000ff0000b800000 */
[----:B------:R-:W0:Y:S01]  /*08a0*/  LDCU UR4, c[0x0][0x394] ;  /* 0x00007280ff0477ac */ /* 0x000e220008000800 */
[----:B------:R-:W-:-:S05]  /*08b0*/  IADD3 R11, PT, PT, R4, R3, RZ ;  /* 0x00000003040b7210 */ /* 0x000fca0007ffe0ff */
[C---:B------:R-:W-:Y:S01]  /*08c0*/  VIADD R5, R11.reuse, 0x1 ;  /* 0x000000010b057836 */ /* 0x040fe20000000000 */
[----:B0-----:R-:W-:-:S04]  /*08d0*/  ISETP.GE.AND P0, PT, R11, UR4, PT ;  /* 0x000000040b007c0c */ /* 0x001fc8000bf06270 */
[----:B------:R-:W-:Y:S02]  /*08e0*/  ISETP.GE.AND P1, PT, R5, UR4, PT ;  /* 0x0000000405007c0c */ /* 0x000fe4000bf26270 */
[----:B------:R-:W-:Y:S02]  /*08f0*/  ISETP.LT.OR P0, PT, R11, RZ, P0 ;  /* 0x000000ff0b00720c */ /* 0x000fe40000701670 */
[----:B------:R-:W-:-:S11]  /*0900*/  ISETP.LT.OR P1, PT, R5, RZ, P1 ;  /* 0x000000ff0500720c */ /* 0x000fd60000f21670 */
[----:B------:R-:W0:Y:S08]  /*0910*/  @!P0 LDC.64 R6, c[0x0][0x380] ;  /* 0x0000e000ff068b82 */ /* 0x000e300000000a00 */
[----:B------:R-:W1:Y:S01]  /*0920*/  @!P1 LDC.64 R8, c[0x0][0x380] ;  /* 0x0000e000ff089b82 */ /* 0x000e620000000a00 */
[----:B0-----:R-:W-:-:S06]  /*0930*/  @!P0 IMAD.WIDE.U32 R6, R11, 0x4, R6 ;  /* 0x000000040b068825 */ /* 0x001fcc00078e0006 */
[----:B------:R-:W2:Y:S01]  /*0940*/  @!P0 LDG.E R7, desc[UR8][R6.64] ;  /* 0x0000000806078981 */ /* 0x000ea2000c1e1900 */
[----:B-1----:R-:W-:-:S06]  /*0950*/  @!P1 IMAD.WIDE.U32 R8, R5, 0x4, R8 ;  /* 0x0000000405089825 */ /* 0x002fcc00078e0008 */
[----:B------:R-:W3:Y:S01]  /*0960*/  @!P1 LDG.E R9, desc[UR8][R8.64] ;  /* 0x0000000808099981 */ /* 0x000ee2000c1e1900 */
[----:B------:R-:W-:-:S04]  /*0970*/  SHF.L.U32 R11, R3, 0x2, RZ ;  /* 0x00000002030b7819 */ /* 0x000fc800000006ff */
[----:B------:R-:W2:Y:S08]  /*0980*/  @!P0 LDC R5, c[0x3][R11] ;  /* 0x00c000000b058b82 */ /* 0x000eb00000000800 */
[----:B------:R-:W3:Y:S01]  /*0990*/  @!P1 LDC R10, c[0x3][R11+0x4] ;  /* 0x00c001000b0a9b82 */ /* 0x000ee20000000800 */
[----:B------:R-:W-:Y:S02]  /*09a0*/  VIADD R3, R3, 0x2 ;  /* 0x0000000203037836 */ /* 0x000fe40000000000 */
[----:B--2---:R-:W-:-:S04]  /*09b0*/  @!P0 FFMA R0, R7, R5, R0 ;  /* 0x0000000507008223 */ /* 0x004fc80000000000 */
[----:B---3--:R-:W-:-:S07]  /*09c0*/  @!P1 FFMA R0, R9, R10, R0 ;  /* 0x0000000a09009223 */ /* 0x008fce0000000000 */
.L_x_24:
[----:B------:R-:W-:Y:S05]  /*09d0*/  BRA.U UP1, `(.L_x_20) ;  /* 0x0000000101347547 */ /* 0x000fea000b800000 */
[----:B------:R-:W0:Y:S01]  /*09e0*/  LDCU UR4, c[0x0][0x394] ;  /* 0x00007280ff0477ac */ /* 0x000e220008000800 */
[----:B------:R-:W-:Y:S01]  /*09f0*/  IADD3 R7, PT, PT, R4, R3, RZ ;  /* 0x0000000304077210 */ /* 0x000fe20007ffe0ff */
[----:B------:R-:W-:Y:S03]  /*0a00*/  BSSY.RECONVERGENT B0, `(.L_x_20) ;  /* 0x000000a000007945 */ /* 0x000fe60003800200 */
[----:B0-----:R-:W-:-:S04]  /*0a10*/  ISETP.GE.AND P0, PT, R7, UR4, PT ;  /* 0x0000000407007c0c */ /* 0x001fc8000bf06270 */
[----:B------:R-:W-:-:S13]  /*0a20*/  ISETP.LT.OR P0, PT, R7, RZ, P0 ;  /* 0x000000ff0700720c */ /* 0x000fda0000701670 */
[----:B------:R-:W-:Y:S05]  /*0a30*/  @P0 BRA `(.L_x_25) ;  /* 0x0000000000180947 */ /* 0x000fea0003800000 */
[----:B------:R-:W0:Y:S02]  /*0a40*/  LDC.64 R4, c[0x0][0x380] ;  /* 0x0000e000ff047b82 */ /* 0x000e240000000a00 */
[----:B0-----:R-:W-:-:S06]  /*0a50*/  IMAD.WIDE.U32 R4, R7, 0x4, R4 ;  /* 0x0000000407047825 */ /* 0x001fcc00078e0004 */
[----:B------:R-:W2:Y:S01]  /*0a60*/  LDG.E R5, desc[UR8][R4.64] ;  /* 0x0000000804057981 */ /* 0x000ea2000c1e1900 */
[----:B------:R-:W-:-:S06]  /*0a70*/  IMAD.SHL.U32 R3, R3, 0x4, RZ ;  /* 0x0000000403037824 */ /* 0x000fcc00078e00ff */
[----:B------:R-:W2:Y:S02]  /*0a80*/  LDC R3, c[0x3][R3] ;  /* 0x00c0000003037b82 */ /* 0x000ea40000000800 */
[----:B--2---:R-:W-:-:S07]  /*0a90*/  FFMA R0, R5, R3, R0 ;  /* 0x0000000305007223 */ /* 0x004fce0000000000 */
.L_x_25:
[----:B------:R-:W-:Y:S05]  /*0aa0*/  BSYNC.RECONVERGENT B0 ;  /* 0x0000000000007941 */ /* 0x000fea0003800200 */
.L_x_20:
[----:B------:R-:W0:Y:S02]  /*0ab0*/  LDCU UR4, c[0x0][0x394] ;  /* 0x00007280ff0477ac */ /* 0x000e240008000800 */
[----:B0-----:R-:W-:-:S13]  /*0ac0*/  ISETP.GE.AND P0, PT, R2, UR4, PT ;  /* 0x0000000402007c0c */ /* 0x001fda000bf06270 */
[----:B------:R-:W-:Y:S05]  /*0ad0*/  @P0 EXIT ;  /* 0x000000000000094d */ /* 0x000fea0003800000 */
[----:B------:R-:W0:Y:S02]  /*0ae0*/  LDC.64 R4, c[0x0][0x388] ;  /* 0x0000e200ff047b82 */ /* 0x000e240000000a00 */
[----:B0-----:R-:W-:-:S05]  /*0af0*/  IMAD.WIDE R2, R2, 0x4, R4 ;  /* 0x0000000402027825 */ /* 0x001fca00078e0204 */
[----:B------:R-:W-:Y:S01]  /*0b00*/  STG.E desc[UR8][R2.64], R0 ;  /* 0x0000000002007986 */ /* 0x000fe2000c101908 */
[----:B------:R-:W-:Y:S05]  /*0b10*/  EXIT ;  /* 0x000000000000794d */ /* 0x000fea0003800000 */
.L_x_26:
        /* <DEDUP_REMOVED lines=14> */
.L_x_35:


//--------------------- .text._Z10naive_convPfS_S_ii --------------------------
	.section	.text._Z10naive_convPfS_S_ii,"ax",@progbits
	.align	128
        .global         _Z10naive_convPfS_S_ii
        .type           _Z10naive_convPfS_S_ii,@function
        .size           _Z10naive_convPfS_S_ii,(.L_x_36 - _Z10naive_convPfS_S_ii)
        .other          _Z10naive_convPfS_S_ii,@"STO_CUDA_ENTRY STV_DEFAULT"
_Z10naive_convPfS_S_ii:
.text._Z10naive_convPfS_S_ii:
        /* <DEDUP_REMOVED lines=11> */
[----:B------:R-:W-:Y:S01]  /*00b0*/  IMAD.MOV.U32 R0, RZ, RZ, RZ ;  /* 0x000000ffff007224 */ /* 0x000fe200078e00ff */
[----:B------:R-:W-:Y:S01]  /*00c0*/  ULEA.HI UR4, UR5, UR5, URZ, 0x1 ;  /* 0x0000000505047291 */ /* 0x000fe2000f8f08ff */
[----:B------:R-:W-:Y:S01]  /*00d0*/  MOV R3, RZ ;  /* 0x000000ff00037202 */ /* 0x000fe20000000f00 */
[----:B------:R-:W-:Y:S02]  /*00e0*/  ULOP3.LUT UR6, UR5, 0x7, URZ, 0xc0, !UPT ;  /* 0x0000000705067892 */ /* 0x000fe4000f8ec0ff */
[----:B------:R-:W-:Y:S02]  /*00f0*/  USHF.R.S32.HI UR4, URZ, 0x1, UR4 ;  /* 0x00000001ff047899 */ /* 0x000fe40008011404 */
[----:B------:R-:W-:-:S04]  /*0100*/  UISETP.NE.AND UP1, UPT, UR6, URZ, UPT ;  /* 0x000000ff0600728c */ /* 0x000fc8000bf25270 */
[----:B------:R-:W-:Y:S01]  /*0110*/  VIADD R4, R2, -UR4 ;  /* 0x8000000402047c36 */ /* 0x000fe20008000000 */
[----:B------:R-:W-:Y:S06]  /*0120*/  BRA.U !UP0, `(.L_x_28) ;  /* 0x0000000508287547 */ /* 0x000fec000b800000 */
[----:B------:R-:W-:Y:S01]  /*0130*/  ULOP3.LUT UR4, UR5, 0x7ffffff8, URZ, 0xc0, !UPT ;  /* 0x7ffffff805047892 */ /* 0x000fe2000f8ec0ff */
[----:B------:R-:W-:Y:S01]  /*0140*/  MOV R0, RZ ;  /* 0x000000ff00007202 */ /* 0x000fe20000000f00 */
[----:B------:R-:W-:Y:S01]  /*0150*/  IMAD.MOV.U32 R7, RZ, RZ, RZ ;  /* 0x000000ffff077224 */ /* 0x000fe200078e00ff */
[----:B------:R-:W0:Y:S03]  /*0160*/  LDCU UR7, c[0x0][0x39c] ;  /* 0x00007380ff0777ac */ /* 0x000e260008000800 */
[----:B------:R-:W-:-:S07]  /*0170*/  MOV R3, UR4 ;  /* 0x0000000400037c02 */ /* 0x000fce0008000f00 */
.L_x_29:
[----:B------:R-:W-:Y:S01]  /*0180*/  IMAD.IADD R29, R4, 0x1, R7 ;  /* 0x00000001041d7824 */ /* 0x000fe200078e0207 */
[----:B------:R-:W1:Y:S04]  /*0190*/  LDC.64 R14, c[0x0][0x388] ;  /* 0x0000e200ff0e7b82 */ /* 0x000e680000000a00 */
[----:B0-----:R-:W-:-:S04]  /*01a0*/  ISETP.GE.AND P4, PT, R29, UR7, PT ;  /* 0x000000071d007c0c */ /* 0x001fc8000bf86270 */
[----:B------:R-:W-:-:S13]  /*01b0*/  ISETP.LT.OR P4, PT, R29, RZ, P4 ;  /* 0x000000ff1d00720c */ /* 0x000fda0002781670 */
[----:B------:R-:W0:Y:S01]  /*01c0*/  @!P4 LDC.64 R8, c[0x0][0x380] ;  /* 0x0000e000ff08cb82 */ /* 0x000e220000000a00 */
[----:B-1----:R-:W-:-:S05]  /*01d0*/  IMAD.WIDE.U32 R14, R7, 0x4, R14 ;  /* 0x00000004070e7825 */ /* 0x002fca00078e000e */
[----:B------:R-:W2:Y:S01]  /*01e0*/  @!P4 LDG.E R10, desc[UR8][R14.64] ;  /* 0x000000080e0ac981 */ /* 0x000ea2000c1e1900 */
[----:B0-----:R-:W-:-:S06]  /*01f0*/  @!P4 IMAD.WIDE.U32 R8, R29, 0x4, R8 ;  /* 0x000000041d08c825 */ /* 0x001fcc00078e0008 */
[----:B------:R-:W2:Y:S01]  /*0200*/  @!P4 LDG.E R9, desc[UR8][R8.64] ;  /* 0x000000080809c981 */ /* 0x000ea2000c1e1900 */
[----:B------:R-:W-:-:S04]  /*0210*/  IADD3 R19, PT, PT, R29, 0x1, RZ ;  /* 0x000000011d137810 */ /* 0x000fc80007ffe0ff */
[----:B------:R-:W-:Y:S01]  /*0220*/  ISETP.GE.AND P0, PT, R19, UR7, PT ;  /* 0x0000000713007c0c */ /* 0x000fe2000bf06270 */
[----:B------:R-:W-:-:S03]  /*0230*/  VIADD R24, R29, 0x2 ;  /* 0x000000021d187836 */ /* 0x000fc60000000000 */
[----:B------:R-:W-:Y:S02]  /*0240*/  ISETP.LT.OR P0, PT, R19, RZ, P0 ;  /* 0x000000ff1300720c */ /* 0x000fe40000701670 */
[C---:B------:R-:W-:Y:S02]  /*0250*/  IADD3 R25, PT, PT, R29.reuse, 0x3, RZ ;  /* 0x000000031d197810 */ /* 0x040fe40007ffe0ff */
[C---:B------:R-:W-:Y:S01]  /*0260*/  ISETP.GE.AND P3, PT, R24.reuse, UR7, PT ;  /* 0x0000000718007c0c */ /* 0x040fe2000bf66270 */
[----:B------:R-:W-:Y:S01]  /*0270*/  VIADD R5, R29, 0x4 ;  /* 0x000000041d057836 */ /* 0x000fe20000000000 */
[C---:B------:R-:W-:Y:S02]  /*0280*/  ISETP.GE.AND P2, PT, R25.reuse, UR7, PT ;  /* 0x0000000719007c0c */ /* 0x040fe4000bf46270 */
[----:B------:R-:W-:Y:S02]  /*0290*/  ISETP.LT.OR P3, PT, R24, RZ, P3 ;  /* 0x000000ff1800720c */ /* 0x000fe40001f61670 */
[----:B------:R-:W-:-:S02]  /*02a0*/  ISETP.LT.OR P2, PT, R25, RZ, P2 ;  /* 0x000000ff1900720c */ /* 0x000fc40001741670 */
[----:B------:R-:W-:Y:S01]  /*02b0*/  IADD3 R6, PT, PT, R29, 0x5, RZ ;  /* 0x000000051d067810 */ /* 0x000fe20007ffe0ff */
[----:B------:R-:W0:Y:S01]  /*02c0*/  @!P0 LDC.64 R22, c[0x0][0x380] ;  /* 0x0000e000ff168b82 */ /* 0x000e220000000a00 */
[----:B------:R-:W-:Y:S01]  /*02d0*/  ISETP.GE.AND P1, PT, R5, UR7, PT ;  /* 0x0000000705007c0c */ /* 0x000fe2000bf26270 */
[----:B------:R-:W-:Y:S01]  /*02e0*/  VIADD R27, R29, 0x6 ;  /* 0x000000061d1b7836 */ /* 0x000fe20000000000 */
[C---:B------:R-:W-:Y:S02]  /*02f0*/  ISETP.GE.AND P5, PT, R6.reuse, UR7, PT ;  /* 0x0000000706007c0c */ /* 0x040fe4000bfa6270 */
[----:B------:R-:W-:Y:S02]  /*0300*/  ISETP.LT.OR P1, PT, R5, RZ, P1 ;  /* 0x000000ff0500720c */ /* 0x000fe40000f21670 */
[----:B------:R-:W-:Y:S01]  /*0310*/  IADD3 R29, PT, PT, R29, 0x7, RZ ;  /* 0x000000071d1d7810 */ /* 0x000fe20007ffe0ff */
[----:B------:R-:W1:Y:S01]  /*0320*/  @!P3 LDC.64 R12, c[0x0][0x380] ;  /* 0x0000e000ff0cbb82 */ /* 0x000e620000000a00 */
[----:B------:R-:W-:-:S02]  /*0330*/  ISETP.LT.OR P5, PT, R6, RZ, P5 ;  /* 0x000000ff0600720c */ /* 0x000fc40002fa1670 */
[----:B------:R-:W-:-:S04]  /*0340*/  ISETP.GE.AND P6, PT, R29, UR7, PT ;  /* 0x000000071d007c0c */ /* 0x000fc8000bfc6270 */
[----:B------:R-:W-:-:S07]  /*0350*/  ISETP.LT.OR P6, PT, R29, RZ, P6 ;  /* 0x000000ff1d00720c */ /* 0x000fce00037c1670 */
[----:B------:R-:W3:Y:S01]  /*0360*/  @!P5 LDC.64 R16, c[0x0][0x380] ;  /* 0x0000e000ff10db82 */ /* 0x000ee20000000a00 */
[----:B0-----:R-:W-:-:S07]  /*0370*/  @!P0 IMAD.WIDE.U32 R22, R19, 0x4, R22 ;  /* 0x0000000413168825 */ /* 0x001fce00078e0016 */
[----:B------:R-:W0:Y:S01]  /*0380*/  @!P6 LDC.64 R20, c[0x0][0x380] ;  /* 0x0000e000ff14eb82 */ /* 0x000e220000000a00 */
[----:B------:R-:W4:Y:S01]  /*0390*/  @!P0 LDG.E R23, desc[UR8][R22.64] ;  /* 0x0000000816178981 */ /* 0x000f22000c1e1900 */
[----:B-1----:R-:W-:-:S03]  /*03a0*/  @!P3 IMAD.WIDE.U32 R12, R24, 0x4, R12 ;  /* 0x00000004180cb825 */ /* 0x002fc600078e000c */
[----:B------:R-:W4:Y:S04]  /*03b0*/  @!P0 LDG.E R24, desc[UR8][R14.64+0x4] ;  /* 0x000004080e188981 */ /* 0x000f28000c1e1900 */
[----:B------:R-:W5:Y:S04]  /*03c0*/  @!P3 LDG.E R13, desc[UR8][R12.64] ;  /* 0x000000080c0db981 */ /* 0x000f68000c1e1900 */
[----:B------:R-:W5:Y:S01]  /*03d0*/  @!P5 LDG.E R22, desc[UR8][R14.64+0x14] ;  /* 0x000014080e16d981 */ /* 0x000f62000c1e1900 */
[----:B---3--:R-:W-:-:S03]  /*03e0*/  @!P5 IMAD.WIDE.U32 R16, R6, 0x4, R16 ;  /* 0x000000040610d825 */ /* 0x008fc600078e0010 */
[----:B------:R-:W3:Y:S04]  /*03f0*/  @!P1 LDG.E R6, desc[UR8][R14.64+0x10] ;  /* 0x000010080e069981 */ /* 0x000ee8000c1e1900 */
[----:B------:R-:W3:Y:S01]  /*0400*/  @!P5 LDG.E R17, desc[UR8][R16.64] ;  /* 0x000000081011d981 */ /* 0x000ee2000c1e1900 */
[----:B0-----:R-:W-:-:S06]  /*0410*/  @!P6 IMAD.WIDE.U32 R20, R29, 0x4, R20 ;  /* 0x000000041d14e825 */ /* 0x001fcc00078e0014 */
[----:B------:R-:W3:Y:S01]  /*0420*/  @!P6 LDG.E R21, desc[UR8][R20.64] ;  /* 0x000000081415e981 */ /* 0x000ee2000c1e1900 */
[----:B--2---:R-:W-:Y:S01]  /*0430*/  @!P4 FFMA R0, R9, R10, R0 ;  /* 0x0000000a0900c223 */ /* 0x004fe20000000000 */
[C---:B------:R-:W-:Y:S01]  /*0440*/  ISETP.GE.AND P4, PT, R27.reuse, UR7, PT ;  /* 0x000000071b007c0c */ /* 0x040fe2000bf86270 */
[----:B------:R-:W0:Y:S03]  /*0450*/  @!P2 LDC.64 R10, c[0x0][0x380] ;  /* 0x0000e000ff0aab82 */ /* 0x000e260000000a00 */
[----:B------:R-:W-:-:S05]  /*0460*/  ISETP.LT.OR P4, PT, R27, RZ, P4 ;  /* 0x000000ff1b00720c */ /* 0x000fca0002781670 */
[----:B------:R-:W1:Y:S08]  /*0470*/  @!P1 LDC.64 R8, c[0x0][0x380] ;  /* 0x0000e000ff089b82 */ /* 0x000e700000000a00 */
[----:B------:R-:W2:Y:S01]  /*0480*/  @!P4 LDC.64 R18, c[0x0][0x380] ;  /* 0x0000e000ff12cb82 */ /* 0x000ea20000000a00 */
[----:B------:R-:W3:Y:S01]  /*0490*/  @!P4 LDG.E R12, desc[UR8][R14.64+0x18] ;  /* 0x000018080e0cc981 */ /* 0x000ee2000c1e1900 */
[----:B0-----:R-:W-:-:S03]  /*04a0*/  @!P2 IMAD.WIDE.U32 R10, R25, 0x4, R10 ;  /* 0x00000004190aa825 */ /* 0x001fc600078e000a */
[----:B------:R-:W5:Y:S04]  /*04b0*/  @!P3 LDG.E R25, desc[UR8][R14.64+0x8] ;  /* 0x000008080e19b981 */ /* 0x000f68000c1e1900 */
[----:B------:R-:W3:Y:S01]  /*04c0*/  @!P2 LDG.E R11, desc[UR8][R10.64] ;  /* 0x000000080a0ba981 */ /* 0x000ee2000c1e1900 */
[----:B-1----:R-:W-:-:S03]  /*04d0*/  @!P1 IMAD.WIDE.U32 R8, R5, 0x4, R8 ;  /* 0x0000000405089825 */ /* 0x002fc600078e0008 */
[----:B------:R-:W3:Y:S04]  /*04e0*/  @!P2 LDG.E R5, desc[UR8][R14.64+0xc] ;  /* 0x00000c080e05a981 */ /* 0x000ee8000c1e1900 */
[----:B------:R-:W3:Y:S01]  /*04f0*/  @!P1 LDG.E R9, desc[UR8][R8.64] ;  /* 0x0000000808099981 */ /* 0x000ee2000c1e1900 */
[----:B--2---:R-:W-:-:S03]  /*0500*/  @!P4 IMAD.WIDE.U32 R18, R27, 0x4, R18 ;  /* 0x000000041b12c825 */ /* 0x004fc600078e0012 */
[----:B------:R-:W2:Y:S04]  /*0510*/  @!P6 LDG.E R10, desc[UR8][R14.64+0x1c] ;  /* 0x00001c080e0ae981 */ /* 0x000ea8000c1e1900 */
[----:B------:R-:W2:Y:S01]  /*0520*/  @!P4 LDG.E R19, desc[UR8][R18.64] ;  /* 0x000000081213c981 */ /* 0x000ea2000c1e1900 */
[----:B------:R-:W-:Y:S01]  /*0530*/  IADD3 R7, PT, PT, R7, 0x8, RZ ;  /* 0x0000000807077810 */ /* 0x000fe20007ffe0ff */
[----:B----4-:R-:W-:-:S03]  /*0540*/  @!P0 FFMA R0, R23, R24, R0 ;  /* 0x0000001817008223 */ /* 0x010fc60000000000 */
[----:B------:R-:W-:Y:S01]  /*0550*/  ISETP.NE.AND P0, PT, R7, R3, PT ;  /* 0x000000030700720c */ /* 0x000fe20003f05270 */
[----:B-----5:R-:W-:-:S04]  /*0560*/  @!P3 FFMA R0, R13, R25, R0 ;  /* 0x000000190d00b223 */ /* 0x020fc80000000000 */
[----:B---3--:R-:W-:-:S04]  /*0570*/  @!P2 FFMA R0, R11, R5, R0 ;  /* 0x000000050b00a223 */ /* 0x008fc80000000000 */
[----:B------:R-:W-:-:S04]  /*0580*/  @!P1 FFMA R0, R9, R6, R0 ;  /* 0x0000000609009223 */ /* 0x000fc80000000000 */
[----:B------:R-:W-:-:S04]  /*0590*/  @!P5 FFMA R0, R17, R22, R0 ;  /* 0x000000161100d223 */ /* 0x000fc80000000000 */
[----:B--2---:R-:W-:-:S04]  /*05a0*/  @!P4 FFMA R0, R19, R12, R0 ;  /* 0x0000000c1300c223 */ /* 0x004fc80000000000 */
[----:B------:R-:W-:Y:S01]  /*05b0*/  @!P6 FFMA R0, R21, R10, R0 ;  /* 0x0000000a1500e223 */ /* 0x000fe20000000000 */
[----:B------:R-:W-:Y:S06]  /*05c0*/  @P0 BRA `(.L_x_29) ;  /* 0xfffffff800ec0947 */ /* 0x000fec000383ffff */
.L_x_28:
[----:B------:R-:W-:Y:S05]  /*05d0*/  BRA.U !UP1, `(.L_x_27) ;  /* 0x0000000509447547 */ /* 0x000fea000b800000 */
[----:B------:R-:W0:Y:S01]  /*05e0*/  LDCU UR4, c[0x0][0x398] ;  /* 0x00007300ff0477ac */ /* 0x000e220008000800 */
[----:B------:R-:W-:Y:S02]  /*05f0*/  UISETP.GE.U32.AND UP0, UPT, UR6, 0x4, UPT ;  /* 0x000000040600788c */ /* 0x000fe4000bf06070 */
[----:B0-----:R-:W-:-:S04]  /*0600*/  ULOP3.LUT UR5, UR4, 0x3, URZ, 0xc0, !UPT ;  /* 0x0000000304057892 */ /* 0x001fc8000f8ec0ff */
[----:B------:R-:W-:-:S03]  /*0610*/  UISETP.NE.AND UP1, UPT, UR5, URZ, UPT ;  /* 0x000000ff0500728c */ /* 0x000fc6000bf25270 */
[----:B------:R-:W-:Y:S08]  /*0620*/  BRA.U !UP0, `(.L_x_30) ;  /* 0x0000000108907547 */ /* 0x000ff0000b800000 */
[----:B------:R-:W0:Y:S01]  /*0630*/  LDCU UR6, c[0x0][0x39c] ;  /* 0x00007380ff0677ac */ /* 0x000e220008000800 */
[----:B------:R-:W-:Y:S01]  /*0640*/  IMAD.IADD R17, R4, 0x1, R3 ;  /* 0x0000000104117824 */ /* 0x000fe200078e0203 */
[----:B------:R-:W1:Y:S03]  /*0650*/  LDC.64 R8, c[0x0][0x388] ;  /* 0x0000e200ff087b82 */ /* 0x000e660000000a00 */
[C---:B------:R-:W-:Y:S01]  /*0660*/  VIADD R5, R17.reuse, 0x3 ;  /* 0x0000000311057836 */ /* 0x040fe20000000000 */
[C---:B------:R-:W-:Y:S02]  /*0670*/  IADD3 R19, PT, PT, R17.reuse, 0x1, RZ ;  /* 0x0000000111137810 */ /* 0x040fe40007ffe0ff */
[C---:B------:R-:W-:Y:S02]  /*0680*/  IADD3 R21, PT, PT, R17.reuse, 0x2, RZ ;  /* 0x0000000211157810 */ /* 0x040fe40007ffe0ff */
[----:B0-----:R-:W-:-:S02]  /*0690*/  ISETP.GE.AND P0, PT, R17, UR6, PT ;  /* 0x0000000611007c0c */ /* 0x001fc4000bf06270 */
[----:B------:R-:W-:Y:S02]  /*06a0*/  ISETP.GE.AND P1, PT, R19, UR6, PT ;  /* 0x0000000613007c0c */ /* 0x000fe4000bf26270 */
[----:B------:R-:W-:Y:S02]  /*06b0*/  ISETP.LT.OR P0, PT, R17, RZ, P0 ;  /* 0x000000ff1100720c */ /* 0x000fe40000701670 */
[----:B------:R-:W-:Y:S02]  /*06c0*/  ISETP.GE.AND P2, PT, R21, UR6, PT ;  /* 0x0000000615007c0c */ /* 0x000fe4000bf46270 */
[----:B------:R-:W-:Y:S01]  /*06d0*/  ISETP.LT.OR P1, PT, R19, RZ, P1 ;  /* 0x000000ff1300720c */ /* 0x000fe20000f21670 */
[----:B-1----:R-:W-:Y:S01]  /*06e0*/  IMAD.WIDE.U32 R8, R3, 0x4, R8 ;  /* 0x0000000403087825 */ /* 0x002fe200078e0008 */
[----:B------:R-:W-:Y:S02]  /*06f0*/  ISETP.LT.OR P2, PT, R21, RZ, P2 ;  /* 0x000000ff1500720c */ /* 0x000fe40001741670 */
[----:B------:R-:W-:-:S04]  /*0700*/  ISETP.GE.AND P3, PT, R5, UR6, PT ;  /* 0x0000000605007c0c */ /* 0x000fc8000bf66270 */
[----:B------:R-:W-:Y:S01]  /*0710*/  ISETP.LT.OR P3, PT, R5, RZ, P3 ;  /* 0x000000ff0500720c */ /* 0x000fe20001f61670 */
[----:B------:R-:W0:Y:S01]  /*0720*/  @!P0 LDC.64 R14, c[0x0][0x380] ;  /* 0x0000e000ff0e8b82 */ /* 0x000e220000000a00 */
[----:B------:R-:W2:Y:S07]  /*0730*/  @!P0 LDG.E R16, desc[UR8][R8.64] ;  /* 0x0000000808108981 */ /* 0x000eae000c1e1900 */
[----:B------:R-:W1:Y:S04]  /*0740*/  @!P1 LDC.64 R12, c[0x0][0x380] ;  /* 0x0000e000ff0c9b82 */ /* 0x000e680000000a00 */
[----:B------:R-:W3:Y:S04]  /*0750*/  @!P3 LDG.E R18, desc[UR8][R8.64+0xc] ;  /* 0x00000c080812b981 */ /* 0x000ee8000c1e1900 */
[----:B------:R-:W4:Y:S08]  /*0760*/  @!P2 LDC.64 R10, c[0x0][0x380] ;  /* 0x0000e000ff0aab82 */ /* 0x000f300000000a00 */
[----:B------:R-:W5:Y:S01]  /*0770*/  @!P3 LDC.64 R6, c[0x0][0x380] ;  /* 0x0000e000ff06bb82 */ /* 0x000f620000000a00 */
[----:B0-----:R-:W-:-:S02]  /*0780*/  @!P0 IMAD.WIDE.U32 R14, R17, 0x4, R14 ;  /* 0x00000004110e8825 */ /* 0x001fc400078e000e */
[----:B------:R-:W3:Y:S04]  /*0790*/  @!P1 LDG.E R17, desc[UR8][R8.64+0x4] ;  /* 0x0000040808119981 */ /* 0x000ee8000c1e1900 */
[----:B------:R-:W2:Y:S01]  /*07a0*/  @!P0 LDG.E R15, desc[UR8][R14.64] ;  /* 0x000000080e0f8981 */ /* 0x000ea2000c1e1900 */
[----:B-1----:R-:W-:-:S06]  /*07b0*/  @!P1 IMAD.WIDE.U32 R12, R19, 0x4, R12 ;  /* 0x00000004130c9825 */ /* 0x002fcc00078e000c */
[----:B------:R-:W3:Y:S01]  /*07c0*/  @!P1 LDG.E R13, desc[UR8][R12.64] ;  /* 0x000000080c0d9981 */ /* 0x000ee2000c1e1900 */
[----:B----4-:R-:W-:-:S06]  /*07d0*/  @!P2 IMAD.WIDE.U32 R10, R21, 0x4, R10 ;  /* 0x00000004150aa825 */ /* 0x010fcc00078e000a */
[----:B------:R-:W4:Y:S01]  /*07e0*/  @!P2 LDG.E R11, desc[UR8][R10.64] ;  /* 0x000000080a0ba981 */ /* 0x000f22000c1e1900 */
[----:B-----5:R-:W-:-:S03]  /*07f0*/  @!P3 IMAD.WIDE.U32 R6, R5, 0x4, R6 ;  /* 0x000000040506b825 */ /* 0x020fc600078e0006 */
[----:B------:R-:W4:Y:S04]  /*0800*/  @!P2 LDG.E R5, desc[UR8][R8.64+0x8] ;  /* 0x000008080805a981 */ /* 0x000f28000c1e1900 */
[----:B------:R-:W5:Y:S01]  /*0810*/  @!P3 LDG.E R7, desc[UR8][R6.64] ;  /* 0x000000080607b981 */ /* 0x000f62000c1e1900 */
[----:B------:R-:W-:Y:S01]  /*0820*/  IADD3 R3, PT, PT, R3, 0x4, RZ ;  /* 0x0000000403037810 */ /* 0x000fe20007ffe0ff */
[----:B--2---:R-:W-:-:S04]  /*0830*/  @!P0 FFMA R0, R15, R16, R0 ;  /* 0x000000100f008223 */ /* 0x004fc80000000000 */
[----:B---3--:R-:W-:-:S04]  /*0840*/  @!P1 FFMA R0, R13, R17, R0 ;  /* 0x000000110d009223 */ /* 0x008fc80000000000 */
[----:B----4-:R-:W-:-:S04]  /*0850*/  @!P2 FFMA R0, R11, R5, R0 ;  /* 0x000000050b00a223 */ /* 0x010fc80000000000 */
[----:B-----5:R-:W-:-:S07]  /*0860*/  @!P3 FFMA R0, R7, R18, R0 ;  /* 0x000000120700b223 */ /* 0x020fce0000000000 */
.L_x_30:
[----:B------:R-:W-:Y:S05]  /*0870*/  BRA.U !UP1, `(.L_x_27) ;  /* 0x00000001099c7547 */ /* 0x000fea000b800000 */
[----:B------:R-:W-:Y:S02]  /*0880*/  UISETP.NE.AND UP0, UPT, UR5, 0x1, UPT ;  /* 0x000000010500788c */ /* 0x000fe4000bf05270 */
[----:B------:R-:W-:-:S04]  /*0890*/  ULOP3.LUT UR4, UR4, 0x1, URZ, 0xc0, !UPT ;  /* 0x0000000104047892 */ /* 0x000fc8000f8ec0ff */
[----:B------:R-:W-:-:S03]  /*08a0*/  UISETP.NE.U32.AND UP1, UPT, UR4, 0x1, UPT ;  /* 0x000000010400788c */ /* 0x000fc6000bf25070 */
[----:B------:R-:W-:Y:S08]  /*08b0*/  BRA.U !UP0, `(.L_x_31) ;  /* 0x0000000108507547 */ /* 0x000ff0000b800000 */
[----:B------:R-:W0:Y:S01]  /*08c0*/  LDCU UR4, c[0x0][0x39c] ;  /* 0x00007380ff0477ac */ /* 0x000e220008000800 */
[----:B------:R-:W-:Y:S01]  /*08d0*/  IADD3 R5, PT, PT, R4, R3, RZ ;  /* 0x0000000304057210 */ /* 0x000fe20007ffe0ff */
[----:B------:R-:W1:Y:S04]  /*08e0*/  LDC.64 R6, c[0x0][0x388] ;  /* 0x0000e200ff067b82 */ /* 0x000e680000000a00 */
[C---:B------:R-:W-:Y:S01]  /*08f0*/  VIADD R15, R5.reuse, 0x1 ;  /* 0x00000001050f7836 */ /* 0x040fe20000000000 */
[----:B0-----:R-:W-:-:S04]  /*0900*/  ISETP.GE.AND P0, PT, R5, UR4, PT ;  /* 0x0000000405007c0c */ /* 0x001fc8000bf06270 */
[----:B------:R-:W-:Y:S02]  /*0910*/  ISETP.GE.AND P1, PT, R15, UR4, PT ;  /* 0x000000040f007c0c */ /* 0x000fe4000bf26270 */
[----:B------:R-:W-:Y:S02]  /*0920*/  ISETP.LT.OR P0, PT, R5, RZ, P0 ;  /* 0x000000ff0500720c */ /* 0x000fe40000701670 */
[----:B------:R-:W-:Y:S01]  /*0930*/  ISETP.LT.OR P1, PT, R15, RZ, P1 ;  /* 0x000000ff0f00720c */ /* 0x000fe20000f21670 */
[----:B-1----:R-:W-:-:S10]  /*0940*/  IMAD.WIDE.U32 R10, R3, 0x4, R6 ;  /* 0x00000004030a7825 */ /* 0x002fd400078e0006 */
[----:B------:R-:W0:Y:S08]  /*0950*/  @!P0 LDC.64 R8, c[0x0][0x380] ;  /* 0x0000e000ff088b82 */ /* 0x000e300000000a00 */
[----:B------:R-:W1:Y:S01]  /*0960*/  @!P1 LDC.64 R12, c[0x0][0x380] ;  /* 0x0000e000ff0c9b82 */ /* 0x000e620000000a00 */
[----:B0-----:R-:W-:Y:S02]  /*0970*/  @!P0 IMAD.WIDE.U32 R6, R5, 0x4, R8 ;  /* 0x0000000405068825 */ /* 0x001fe400078e0008 */
[----:B------:R-:W2:Y:S04]  /*0980*/  @!P0 LDG.E R5, desc[UR8][R10.64] ;  /* 0x000000080a058981 */ /* 0x000ea8000c1e1900 */
[----:B------:R-:W2:Y:S01]  /*0990*/  @!P0 LDG.E R7, desc[UR8][R6.64] ;  /* 0x0000000806078981 */ /* 0x000ea2000c1e1900 */
[----:B-1----:R-:W-:-:S03]  /*09a0*/  @!P1 IMAD.WIDE.U32 R8, R15, 0x4, R12 ;  /* 0x000000040f089825 */ /* 0x002fc600078e000c */
[----:B------:R-:W3:Y:S04]  /*09b0*/  @!P1 LDG.E R12, desc[UR8][R10.64+0x4] ;  /* 0x000004080a0c9981 */ /* 0x000ee8000c1e1900 */
[----:B------:R-:W3:Y:S01]  /*09c0*/  @!P1 LDG.E R9, desc[UR8][R8.64] ;  /* 0x0000000808099981 */ /* 0x000ee2000c1e1900 */
[----:B------:R-:W-:Y:S01]  /*09d0*/  IADD3 R3, PT, PT, R3, 0x2, RZ ;  /* 0x0000000203037810 */ /* 0x000fe20007ffe0ff */
[----:B--2---:R-:W-:-:S04]  /*09e0*/  @!P0 FFMA R0, R7, R5, R0 ;  /* 0x0000000507008223 */ /* 0x004fc80000000000 */
[----:B---3--:R-:W-:-:S07]  /*09f0*/  @!P1 FFMA R0, R9, R12, R0 ;  /* 0x0000000c09009223 */ /* 0x008fce0000000000 */
.L_x_31:
[----:B------:R-:W-:Y:S05]  /*0a00*/  BRA.U UP1, `(.L_x_27) ;  /* 0x0000000101387547 */ /* 0x000fea000b800000 */
[----:B------:R-:W0:Y:S01]  /*0a10*/  LDCU UR4, c[0x0][0x39c] ;  /* 0x00007380ff0477ac */ /* 0x000e220008000800 */
[----:B------:R-:W-:Y:S01]  /*0a20*/  IADD3 R9, PT, PT, R4, R3, RZ ;  /* 0x0000000304097210 */ /* 0x000fe20007ffe0ff */
[----:B------:R-:W-:Y:S03]  /*0a30*/  BSSY.RECONVERGENT B0, `(.L_x_27) ;  /* 0x000000b000007945 */ /* 0x000fe60003800200 */
[----:B0-----:R-:W-:-:S04]  /*0a40*/  ISETP.GE.AND P0, PT, R9, UR4, PT ;  /* 0x0000000409007c0c */ /* 0x001fc8000bf06270 */
[----:B------:R-:W-:-:S13]  /*0a50*/  ISETP.LT.OR P0, PT, R9, RZ, P0 ;  /* 0x000000ff0900720c */ /* 0x000fda0000701670 */
[----:B------:R-:W-:Y:S05]  /*0a60*/  @P0 BRA `(.L_x_32) ;  /* 0x00000000001c0947 */ /* 0x000fea0003800000 */
[----:B------:R-:W0:Y:S08]  /*0a70*/  LDC.64 R4, c[0x0][0x380] ;  /* 0x0000e000ff047b82 */ /* 0x000e300000000a00 */
[----:B------:R-:W1:Y:S01]  /*0a80*/  LDC.64 R6, c[0x0][0x388] ;  /* 0x0000e200ff067b82 */ /* 0x000e620000000a00 */
[----:B0-----:R-:W-:-:S06]  /*0a90*/  IMAD.WIDE.U32 R4, R9, 0x4, R4 ;  /* 0x0000000409047825 */ /* 0x001fcc00078e0004 */
[----:B------:R-:W2:Y:S01]  /*0aa0*/  LDG.E R5, desc[UR8][R4.64] ;  /* 0x0000000804057981 */ /* 0x000ea2000c1e1900 */
[----:B-1----:R-:W-:-:S06]  /*0ab0*/  IMAD.WIDE.U32 R6, R3, 0x4, R6 ;  /* 0x0000000403067825 */ /* 0x002fcc00078e0006 */
[----:B------:R-:W2:Y:S02]  /*0ac0*/  LDG.E R6, desc[UR8][R6.64] ;  /* 0x0000000806067981 */ /* 0x000ea4000c1e1900 */
[----:B--2---:R-:W-:-:S07]  /*0ad0*/  FFMA R0, R5, R6, R0 ;  /* 0x0000000605007223 */ /* 0x004fce0000000000 */
.L_x_32:
[----:B------:R-:W-:Y:S05]  /*0ae0*/  BSYNC.RECONVERGENT B0 ;  /* 0x0000000000007941 */ /* 0x000fea0003800200 */
.L_x_27:
[----:B------:R-:W0:Y:S02]  /*0af0*/  LDCU UR4, c[0x0][0x39c] ;  /* 0x00007380ff0477ac */ /* 0x000e240008000800 */
[----:B0-----:R-:W-:-:S13]  /*0b00*/  ISETP.GE.AND P0, PT, R2, UR4, PT ;  /* 0x0000000402007c0c */ /* 0x001fda000bf06270 */
[----:B------:R-:W-:Y:S05]  /*0b10*/  @P0 EXIT ;  /* 0x000000000000094d */ /* 0x000fea0003800000 */
[----:B------:R-:W0:Y:S02]  /*0b20*/  LDC.64 R4, c[0x0][0x390] ;  /* 0x0000e400ff047b82 */ /* 0x000e240000000a00 */
[----:B0-----:R-:W-:-:S05]  /*0b30*/  IMAD.WIDE R2, R2, 0x4, R4 ;  /* 0x0000000402027825 */ /* 0x001fca00078e0204 */
[----:B------:R-:W-:Y:S01]  /*0b40*/  STG.E desc[UR8][R2.64], R0 ;  /* 0x0000000002007986 */ /* 0x000fe2000c101908 */
[----:B------:R-:W-:Y:S05]  /*0b50*/  EXIT ;  /* 0x000000000000794d */ /* 0x000fea0003800000 */
.L_x_33:
        /* <DEDUP_REMOVED lines=10> */
.L_x_36:


//--------------------- .nv.shared._Z15shared_mem_convPfS_ii --------------------------
	.section	.nv.shared._Z15shared_mem_convPfS_ii,"aw",@nobits
	.sectionflags	@""
	.align	4
.nv.shared._Z15shared_mem_convPfS_ii:
	.zero		5120


//--------------------- .nv.shared.reserved.0     --------------------------
	.section	.nv.shared.reserved.0,"aw",@nobits
	.weak		__nv_reservedSMEM_offset_0_alias
	.size		__nv_reservedSMEM_offset_0_alias, 0, 64
	.other		__nv_reservedSMEM_offset_0_alias,@"STO_CUDA_RESERVED_SHARED STV_DEFAULT"
__nv_reservedSMEM_offset_0_alias:
	.zero		0
	.zero		64


//--------------------- .nv.constant0._Z15shared_mem_convPfS_ii --------------------------
	.section	.nv.constant0._Z15shared_mem_convPfS_ii,"a",@progbits
	.sectionflags	@""
	.align	4
.nv.constant0._Z15shared_mem_convPfS_ii:
	.zero		920


//--------------------- .nv.constant0._Z14const_mem_convPfS_ii --------------------------
	.section	.nv.constant0._Z14const_mem_convPfS_ii,"a",@progbits
	.sectionflags	@""
	.align	4
.nv.constant0._Z14const_mem_convPfS_ii:
	.zero		920


//--------------------- .nv.constant0._Z10naive_convPfS_S_ii --------------------------
	.section	.nv.constant0._Z10naive_convPfS_S_ii,"a",@progbits
	.sectionflags	@""
	.align	4
.nv.constant0._Z10naive_convPfS_S_ii:
	.zero		928


//--------------------- SYMBOLS --------------------------

	.type		.nv.reservedSmem.offset0,@object
	.size		.nv.reservedSmem.offset0,0x4
	.type		.nv.reservedSmem.cap,@object
	.size		.nv.reservedSmem.cap,0x4
